	.target	sm_100a

	.elftype	@"ET_EXEC"


//--------------------- .note.nv.tkinfo           --------------------------
	.section	.note.nv.tkinfo,"",@"SHT_NOTE"
	.sectionflags	@"SHF_NOTE_NV_TKINFO"
	.tkinfo
        /*0018*/ 	.word	0x00000081
        /*0030*/ 	.string	""
        /*0030*/ 	.string	"ptxas-blackwell"
        /*0030*/ 	.string	"Cuda compilation tools, release 12.9, V12.9.86"
        /*0030*/ 	.string	"Build cuda_12.9.r12.9/compiler.36037853_0"
        /*0030*/ 	.string	"-v  -suppress-debug-info  -lineinfo  -arch sm_100a "



//--------------------- .note.nv.cuver            --------------------------
	.section	.note.nv.cuver,"",@"SHT_NOTE"
	.sectionflags	@"SHF_NOTE_NV_CUVER"
        /*0018*/ 	.short	0x0001
        /*001a*/ 	.short	0x0064
        /*001c*/ 	.short	0x0001
        /*001e*/ 	.short	0x0000
        /*0020*/ 	.short	0x0001
        /*0022*/ 	.short	0x0000


//--------------------- .nv.info                  --------------------------
	.section	.nv.info,"",@"SHT_CUDA_INFO"
	.align	4


	//----- nvinfo : EIATTR_REGCOUNT
	.align		4
        /*0000*/ 	.byte	0x04, 0x2f
        /*0002*/ 	.short	(.L_4 - .L_3)
	.align		4
.L_3:
        /*0004*/ 	.word	index@(gluon_tcgen05)
        /*0008*/ 	.word	0x00000047


	//----- nvinfo : EIATTR_FRAME_SIZE
	.align		4
.L_4:
        /*000c*/ 	.byte	0x04, 0x11
        /*000e*/ 	.short	(.L_6 - .L_5)
	.align		4
.L_5:
        /*0010*/ 	.word	index@($__internal_2_$__cuda_sm10x_tcgen05_guardrail_trap_unallocated_columns_being_dealloced)
        /*0014*/ 	.word	0x00000000


	//----- nvinfo : EIATTR_FRAME_SIZE
	.align		4
.L_6:
        /*0018*/ 	.byte	0x04, 0x11
        /*001a*/ 	.short	(.L_8 - .L_7)
	.align		4
.L_7:
        /*001c*/ 	.word	index@($__internal_1_$__cuda_sm10x_tcgen05_guardrail_trap_phase_invalid_during_alloc)
        /*0020*/ 	.word	0x00000000


	//----- nvinfo : EIATTR_FRAME_SIZE
	.align		4
.L_8:
        /*0024*/ 	.byte	0x04, 0x11
        /*0026*/ 	.short	(.L_10 - .L_9)
	.align		4
.L_9:
        /*0028*/ 	.word	index@($__internal_0_$__cuda_sm10x_tcgen05_guardrail_trap_col_being_dealloced_not_returned_by_alloc)
        /*002c*/ 	.word	0x00000000


	//----- nvinfo : EIATTR_FRAME_SIZE
	.align		4
.L_10:
        /*0030*/ 	.byte	0x04, 0x11
        /*0032*/ 	.short	(.L_12 - .L_11)
	.align		4
.L_11:
        /*0034*/ 	.word	index@(gluon_tcgen05)
        /*0038*/ 	.word	0x00000000


	//----- nvinfo : EIATTR_MIN_STACK_SIZE
	.align		4
.L_12:
        /*003c*/ 	.byte	0x04, 0x12
        /*003e*/ 	.short	(.L_14 - .L_13)
	.align		4
.L_13:
        /*0040*/ 	.word	index@(gluon_tcgen05)
        /*0044*/ 	.word	0x00000000
.L_14:


//--------------------- .nv.info.gluon_tcgen05    --------------------------
	.section	.nv.info.gluon_tcgen05,"",@"SHT_CUDA_INFO"
	.sectionflags	@""
	.align	4


	//----- nvinfo : EIATTR_CUDA_API_VERSION
	.align		4
        /*0000*/ 	.byte	0x04, 0x37
        /*0002*/ 	.short	(.L_16 - .L_15)
.L_15:
        /*0004*/ 	.word	0x00000081


	//----- nvinfo : EIATTR_KPARAM_INFO
	.align		4
.L_16:
        /*0008*/ 	.byte	0x04, 0x17
        /*000a*/ 	.short	(.L_18 - .L_17)
.L_17:
        /*000c*/ 	.word	0x00000000
        /*0010*/ 	.short	0x000a
        /*0012*/ 	.short	0x0048
        /*0014*/ 	.byte	0x00, 0xf4, 0x21, 0x00


	//----- nvinfo : EIATTR_KPARAM_INFO
	.align		4
.L_18:
        /*0018*/ 	.byte	0x04, 0x17
        /*001a*/ 	.short	(.L_20 - .L_19)
.L_19:
        /*001c*/ 	.word	0x00000000
        /*0020*/ 	.short	0x0009
        /*0022*/ 	.short	0x0040
        /*0024*/ 	.byte	0x00, 0xf4, 0x21, 0x00


	//----- nvinfo : EIATTR_KPARAM_INFO
	.align		4
.L_20:
        /*0028*/ 	.byte	0x04, 0x17
        /*002a*/ 	.short	(.L_22 - .L_21)
.L_21:
        /*002c*/ 	.word	0x00000000
        /*0030*/ 	.short	0x0008
        /*0032*/ 	.short	0x0038
        /*0034*/ 	.byte	0x00, 0xf0, 0x21, 0x00


	//----- nvinfo : EIATTR_KPARAM_INFO
	.align		4
.L_22:
        /*0038*/ 	.byte	0x04, 0x17
        /*003a*/ 	.short	(.L_24 - .L_23)
.L_23:
        /*003c*/ 	.word	0x00000000
        /*0040*/ 	.short	0x0007
        /*0042*/ 	.short	0x0030
        /*0044*/ 	.byte	0x00, 0xf0, 0x21, 0x00


	//----- nvinfo : EIATTR_KPARAM_INFO
	.align		4
.L_24:
        /*0048*/ 	.byte	0x04, 0x17
        /*004a*/ 	.short	(.L_26 - .L_25)
.L_25:
        /*004c*/ 	.word	0x00000000
        /*0050*/ 	.short	0x0006
        /*0052*/ 	.short	0x0028
        /*0054*/ 	.byte	0x00, 0xf0, 0x21, 0x00


	//----- nvinfo : EIATTR_KPARAM_INFO
	.align		4
.L_26:
        /*0058*/ 	.byte	0x04, 0x17
        /*005a*/ 	.short	(.L_28 - .L_27)
.L_27:
        /*005c*/ 	.word	0x00000000
        /*0060*/ 	.short	0x0005
        /*0062*/ 	.short	0x0020
        /*0064*/ 	.byte	0x00, 0xf0, 0x11, 0x00


	//----- nvinfo : EIATTR_KPARAM_INFO
	.align		4
.L_28:
        /*0068*/ 	.byte	0x04, 0x17
        /*006a*/ 	.short	(.L_30 - .L_29)
.L_29:
        /*006c*/ 	.word	0x00000000
        /*0070*/ 	.short	0x0004
        /*0072*/ 	.short	0x001c
        /*0074*/ 	.byte	0x00, 0xf0, 0x11, 0x00


	//----- nvinfo : EIATTR_KPARAM_INFO
	.align		4
.L_30:
        /*0078*/ 	.byte	0x04, 0x17
        /*007a*/ 	.short	(.L_32 - .L_31)
.L_31:
        /*007c*/ 	.word	0x00000000
        /*0080*/ 	.short	0x0003
        /*0082*/ 	.short	0x0018
        /*0084*/ 	.byte	0x00, 0xf0, 0x11, 0x00


	//----- nvinfo : EIATTR_KPARAM_INFO
	.align		4
.L_32:
        /*0088*/ 	.byte	0x04, 0x17
        /*008a*/ 	.short	(.L_34 - .L_33)
.L_33:
        /*008c*/ 	.word	0x00000000
        /*0090*/ 	.short	0x0002
        /*0092*/ 	.short	0x0010
        /*0094*/ 	.byte	0x00, 0xf4, 0x21, 0x00


	//----- nvinfo : EIATTR_KPARAM_INFO
	.align		4
.L_34:
        /*0098*/ 	.byte	0x04, 0x17
        /*009a*/ 	.short	(.L_36 - .L_35)
.L_35:
        /*009c*/ 	.word	0x00000000
        /*00a0*/ 	.short	0x0001
        /*00a2*/ 	.short	0x0008
        /*00a4*/ 	.byte	0x00, 0xf4, 0x21, 0x00


	//----- nvinfo : EIATTR_KPARAM_INFO
	.align		4
.L_36:
        /*00a8*/ 	.byte	0x04, 0x17
        /*00aa*/ 	.short	(.L_38 - .L_37)
.L_37:
        /*00ac*/ 	.word	0x00000000
        /*00b0*/ 	.short	0x0000
        /*00b2*/ 	.short	0x0000
        /*00b4*/ 	.byte	0x00, 0xf4, 0x21, 0x00


	//----- nvinfo : EIATTR_AT_ENTRY_FRAGMENTS
	.align		4
.L_38:
        /*00b8*/ 	.byte	0x04, 0x4f
        /*00ba*/ 	.short	(.L_40 - .L_39)


	//   ....[0]....
.L_39:
        /*00bc*/ 	.word	0x00000004


	//----- nvinfo : EIATTR_RESERVED_SMEM_USED
	.align		4
.L_40:
        /*00c0*/ 	.byte	0x01, 0x41
	.zero		2


	//----- nvinfo : EIATTR_SPARSE_MMA_MASK
	.align		4
        /*00c4*/ 	.byte	0x03, 0x50
        /*00c6*/ 	.short	0x0000


	//----- nvinfo : EIATTR_TCGEN05_1CTA_USED
	.align		4
        /*00c8*/ 	.byte	0x01, 0x51
	.zero		2


	//----- nvinfo : EIATTR_MAXREG_COUNT
	.align		4
        /*00cc*/ 	.byte	0x03, 0x1b
        /*00ce*/ 	.short	0x00ff


	//----- nvinfo : EIATTR_NUM_BARRIERS
	.align		4
        /*00d0*/ 	.byte	0x02, 0x4c
        /*00d2*/ 	.byte	0x01
	.zero		1


	//----- nvinfo : EIATTR_INT_WARP_WIDE_INSTR_OFFSETS
	.align		4
        /*00d4*/ 	.byte	0x04, 0x31
        /*00d6*/ 	.short	(.L_42 - .L_41)


	//   ....[0]....
.L_41:
        /*00d8*/ 	.word	0x00001720


	//   ....[1]....
        /*00dc*/ 	.word	0x00001740


	//   ....[2]....
        /*00e0*/ 	.word	0x000017c0


	//   ....[3]....
        /*00e4*/ 	.word	0x00001bb0


	//   ....[4]....
        /*00e8*/ 	.word	0x00001c00


	//   ....[5]....
        /*00ec*/ 	.word	0x00001c10


	//   ....[6]....
        /*00f0*/ 	.word	0x00001c20


	//   ....[7]....
        /*00f4*/ 	.word	0x00002030


	//   ....[8]....
        /*00f8*/ 	.word	0x00002040


	//   ....[9]....
        /*00fc*/ 	.word	0x000021c0


	//   ....[10]....
        /*0100*/ 	.word	0x00002220


	//   ....[11]....
        /*0104*/ 	.word	0x00002230


	//   ....[12]....
        /*0108*/ 	.word	0x00002260


	//   ....[13]....
        /*010c*/ 	.word	0x00002710


	//   ....[14]....
        /*0110*/ 	.word	0x00002720


	//   ....[15]....
        /*0114*/ 	.word	0x00002a70


	//   ....[16]....
        /*0118*/ 	.word	0x00002a80


	//   ....[17]....
        /*011c*/ 	.word	0x00002f70


	//   ....[18]....
        /*0120*/ 	.word	0x00002fc0


	//----- nvinfo : EIATTR_COOP_GROUP_MASK_REGIDS
	.align		4
.L_42:
        /*0124*/ 	.byte	0x04, 0x29
        /*0126*/ 	.short	(.L_44 - .L_43)


	//   ....[0]....
.L_43:
        /*0128*/ 	.word	0xffffffff


	//   ....[1]....
        /*012c*/ 	.word	0xffffffff


	//   ....[2]....
        /*0130*/ 	.word	0xffffffff


	//   ....[3]....
        /*0134*/ 	.word	0xffffffff


	//   ....[4]....
        /*0138*/ 	.word	0xffffffff


	//   ....[5]....
        /*013c*/ 	.word	0xffffffff


	//   ....[6]....
        /*0140*/ 	.word	0xffffffff


	//   ....[7]....
        /*0144*/ 	.word	0xffffffff


	//   ....[8]....
        /*0148*/ 	.word	0xffffffff


	//   ....[9]....
        /*014c*/ 	.word	0xffffffff


	//----- nvinfo : EIATTR_COOP_GROUP_INSTR_OFFSETS
	.align		4
.L_44:
        /*0150*/ 	.byte	0x04, 0x28
        /*0152*/ 	.short	(.L_46 - .L_45)


	//   ....[0]....
.L_45:
        /*0154*/ 	.word	0x00000050


	//   ....[1]....
        /*0158*/ 	.word	0x00000310


	//   ....[2]....
        /*015c*/ 	.word	0x00000500


	//   ....[3]....
        /*0160*/ 	.word	0x000009c0


	//   ....[4]....
        /*0164*/ 	.word	0x00000b00


	//   ....[5]....
        /*0168*/ 	.word	0x00000fb0


	//   ....[6]....
        /*016c*/ 	.word	0x000010f0


	//   ....[7]....
        /*0170*/ 	.word	0x000015e0


	//   ....[8]....
        /*0174*/ 	.word	0x00002e00


	//   ....[9]....
        /*0178*/ 	.word	0x00003070


	//----- nvinfo : EIATTR_VRC_CTA_INIT_COUNT
	.align		4
.L_46:
        /*017c*/ 	.byte	0x02, 0x4a
        /*017e*/ 	.byte	0x80
	.zero		1


	//----- nvinfo : EIATTR_MBARRIER_INSTR_OFFSETS
	.align		4
        /*0180*/ 	.byte	0x04, 0x39
        /*0182*/ 	.short	(.L_48 - .L_47)


	//   ....[0]....
.L_47:
        /*0184*/ 	.word	0x000017e0
        /*0188*/ 	.word	0x000000ff
        /*018c*/ 	.word	0x00030000
        /*0190*/ 	.short	0x0100
        /*0192*/ 	.byte	0x08
	.zero		1


	//   ....[1]....
        /*0194*/ 	.word	0x000017f0
        /*0198*/ 	.word	0x000000ff
        /*019c*/ 	.word	0x00030020
        /*01a0*/ 	.short	0x0100
        /*01a2*/ 	.byte	0x08
	.zero		1


	//   ....[2]....
        /*01a4*/ 	.word	0x000018a0
        /*01a8*/ 	.word	0x000000ff
        /*01ac*/ 	.word	0x00030008
        /*01b0*/ 	.short	0x0100
        /*01b2*/ 	.byte	0x08
	.zero		1


	//   ....[3]....
        /*01b4*/ 	.word	0x000018b0
        /*01b8*/ 	.word	0x000000ff
        /*01bc*/ 	.word	0x00030028
        /*01c0*/ 	.short	0x0100
        /*01c2*/ 	.byte	0x08
	.zero		1


	//   ....[4]....
        /*01c4*/ 	.word	0x00001990
        /*01c8*/ 	.word	0x000000ff
        /*01cc*/ 	.word	0x00030010
        /*01d0*/ 	.short	0x0100
        /*01d2*/ 	.byte	0x08
	.zero		1


	//   ....[5]....
        /*01d4*/ 	.word	0x000019a0
        /*01d8*/ 	.word	0x000000ff
        /*01dc*/ 	.word	0x00030030
        /*01e0*/ 	.short	0x0100
        /*01e2*/ 	.byte	0x08
	.zero		1


	//   ....[6]....
        /*01e4*/ 	.word	0x00001ab0
        /*01e8*/ 	.word	0x000000ff
        /*01ec*/ 	.word	0x00030018
        /*01f0*/ 	.short	0x0100
        /*01f2*/ 	.byte	0x08
	.zero		1


	//   ....[7]....
        /*01f4*/ 	.word	0x00001ac0
        /*01f8*/ 	.word	0x000000ff
        /*01fc*/ 	.word	0x00030038
        /*0200*/ 	.short	0x0100
        /*0202*/ 	.byte	0x08
	.zero		1


	//   ....[8]....
        /*0204*/ 	.word	0x00001cb0
        /*0208*/ 	.word	0x000000ff
        /*020c*/ 	.word	0x00030000
        /*0210*/ 	.short	0x010a
        /*0212*/ 	.byte	0x08
	.zero		1


	//   ....[9]....
        /*0214*/ 	.word	0x00002090
        /*0218*/ 	.word	0x000000ff
        /*021c*/ 	.word	0x00030020
        /*0220*/ 	.short	0x010a
        /*0222*/ 	.byte	0x08
	.zero		1


	//   ....[10]....
        /*0224*/ 	.word	0x000022d0
        /*0228*/ 	.word	0x000000ff
        /*022c*/ 	.word	0x00030000
        /*0230*/ 	.short	0x010a
        /*0232*/ 	.byte	0x23
	.zero		1


	//   ....[11]....
        /*0234*/ 	.word	0x00002760
        /*0238*/ 	.word	0x000000ff
        /*023c*/ 	.word	0x00030020
        /*0240*/ 	.short	0x010a
        /*0242*/ 	.byte	0x23
	.zero		1


	//   ....[12]....
        /*0244*/ 	.word	0x00002830
        /*0248*/ 	.word	0x000000ff
        /*024c*/ 	.word	0x00030000
        /*0250*/ 	.short	0x0108
        /*0252*/ 	.byte	0x08
	.zero		1


	//   ....[13]....
        /*0254*/ 	.word	0x00002840
        /*0258*/ 	.word	0x000000ff
        /*025c*/ 	.word	0x00030020
        /*0260*/ 	.short	0x0108
        /*0262*/ 	.byte	0x08
	.zero		1


	//   ....[14]....
        /*0264*/ 	.word	0x00002890
        /*0268*/ 	.word	0x000000ff
        /*026c*/ 	.word	0x00030008
        /*0270*/ 	.short	0x0108
        /*0272*/ 	.byte	0x08
	.zero		1


	//   ....[15]....
        /*0274*/ 	.word	0x000028a0
        /*0278*/ 	.word	0x000000ff
        /*027c*/ 	.word	0x00030028
        /*0280*/ 	.short	0x0108
        /*0282*/ 	.byte	0x08
	.zero		1


	//   ....[16]....
        /*0284*/ 	.word	0x000028f0
        /*0288*/ 	.word	0x000000ff
        /*028c*/ 	.word	0x00030010
        /*0290*/ 	.short	0x0108
        /*0292*/ 	.byte	0x08
	.zero		1


	//   ....[17]....
        /*0294*/ 	.word	0x00002900
        /*0298*/ 	.word	0x000000ff
        /*029c*/ 	.word	0x00030030
        /*02a0*/ 	.short	0x0108
        /*02a2*/ 	.byte	0x08
	.zero		1


	//   ....[18]....
        /*02a4*/ 	.word	0x00002950
        /*02a8*/ 	.word	0x000000ff
        /*02ac*/ 	.word	0x00030018
        /*02b0*/ 	.short	0x0108
        /*02b2*/ 	.byte	0x08
	.zero		1


	//   ....[19]....
        /*02b4*/ 	.word	0x00002960
        /*02b8*/ 	.word	0x000000ff
        /*02bc*/ 	.word	0x00030038
        /*02c0*/ 	.short	0x0108
        /*02c2*/ 	.byte	0x08
	.zero		1


	//   ....[20]....
        /*02c4*/ 	.word	0x00003090
        /*02c8*/ 	.word	0x000000ff
        /*02cc*/ 	.word	0x00030000
        /*02d0*/ 	.short	0x010a
        /*02d2*/ 	.byte	0x08
	.zero		1


	//   ....[21]....
        /*02d4*/ 	.word	0x000030c0
        /*02d8*/ 	.word	0x000000ff
        /*02dc*/ 	.word	0x00030020
        /*02e0*/ 	.short	0x010a
        /*02e2*/ 	.byte	0x08
	.zero		1


	//   ....[22]....
        /*02e4*/ 	.word	0x000030f0
        /*02e8*/ 	.word	0x000000ff
        /*02ec*/ 	.word	0x00030000
        /*02f0*/ 	.short	0x010a
        /*02f2*/ 	.byte	0x23
	.zero		1


	//   ....[23]....
        /*02f4*/ 	.word	0x00003120
        /*02f8*/ 	.word	0x000000ff
        /*02fc*/ 	.word	0x00030020
        /*0300*/ 	.short	0x010a
        /*0302*/ 	.byte	0x23
	.zero		1


	//----- nvinfo : EIATTR_NUM_MBARRIERS
	.align		4
.L_48:
        /*0304*/ 	.byte	0x03, 0x38
        /*0306*/ 	.short	0x0008


	//----- nvinfo : EIATTR_EXIT_INSTR_OFFSETS
	.align		4
        /*0308*/ 	.byte	0x04, 0x1c
        /*030a*/ 	.short	(.L_50 - .L_49)


	//   ....[0]....
.L_49:
        /*030c*/ 	.word	0x00003080


	//----- nvinfo : EIATTR_REQNTID
	.align		4
.L_50:
        /*0310*/ 	.byte	0x04, 0x10
        /*0312*/ 	.short	(.L_52 - .L_51)
.L_51:
        /*0314*/ 	.word	0x00000080
        /*0318*/ 	.word	0x00000001
        /*031c*/ 	.word	0x00000001


	//----- nvinfo : EIATTR_CRS_STACK_SIZE
	.align		4
.L_52:
        /*0320*/ 	.byte	0x04, 0x1e
        /*0322*/ 	.short	(.L_54 - .L_53)
.L_53:
        /*0324*/ 	.word	0x00000000


	//----- nvinfo : EIATTR_CBANK_PARAM_SIZE
	.align		4
.L_54:
        /*0328*/ 	.byte	0x03, 0x19
        /*032a*/ 	.short	0x0050


	//----- nvinfo : EIATTR_PARAM_CBANK
	.align		4
        /*032c*/ 	.byte	0x04, 0x0a
        /*032e*/ 	.short	(.L_56 - .L_55)
	.align		4
.L_55:
        /*0330*/ 	.word	index@(.nv.constant0.gluon_tcgen05)
        /*0334*/ 	.short	0x0380
        /*0336*/ 	.short	0x0050


	//----- nvinfo : EIATTR_SW_WAR
	.align		4
.L_56:
        /*0338*/ 	.byte	0x04, 0x36
        /*033a*/ 	.short	(.L_58 - .L_57)
.L_57:
        /*033c*/ 	.word	0x00000008
.L_58:


//--------------------- .nv.compat                --------------------------
	.section	.nv.compat,"",@"SHT_CUDA_COMPAT_INFO"
	.align	4
        /*0000*/ 	.byte	0x02, 0x02, 0x02, 0x00, 0x02, 0x05, 0x05, 0x00, 0x02, 0x03, 0x03, 0x00, 0x02, 0x06, 0x01, 0x00


//--------------------- .nv.callgraph             --------------------------
	.section	.nv.callgraph,"",@"SHT_CUDA_CALLGRAPH"
	.align	4
	.sectionentsize	8
	.align		4
        /*0000*/ 	.word	0x00000000
	.align		4
        /*0004*/ 	.word	0xffffffff
	.align		4
        /*0008*/ 	.word	0x00000000
	.align		4
        /*000c*/ 	.word	0xfffffffe
	.align		4
        /*0010*/ 	.word	0x00000000
	.align		4
        /*0014*/ 	.word	0xfffffffd
	.align		4
        /*0018*/ 	.word	0x00000000
	.align		4
        /*001c*/ 	.word	0xfffffffc


//--------------------- .text.gluon_tcgen05       --------------------------
	.section	.text.gluon_tcgen05,"ax",@progbits
	.align	128
        .global         gluon_tcgen05
        .type           gluon_tcgen05,@function
        .size           gluon_tcgen05,(.L_x_85 - gluon_tcgen05)
        .other          gluon_tcgen05,@"STO_CUDA_ENTRY STV_DEFAULT"
gluon_tcgen05:
.text.gluon_tcgen05:
[----:B------:R-:W1:Y:S01]  /*0000*/  LDC R1, c[0x0][0x37c] ;  /* 0x0000df00ff017b82 */ /* 0x000e620000000800 */
[----:B------:R-:W2:Y:S02]  /*0010*/  S2R R0, SR_TID.X ;  /* 0x0000000000007919 */ /* 0x000ea40000002100 */
[----:B--2---:R-:W-:-:S13]  /*0020*/  ISETP.GE.U32.AND P2, PT, R0, 0x20, PT ;  /* 0x000000200000780c */ /* 0x004fda0003f46070 */
[----:B------:R-:W-:Y:S05]  /*0030*/  @P2 BRA `(.L_x_0) ;  /* 0x0000000000b82947 */ /* 0x000fea0003800000 */
[----:B------:R-:W2:Y:S01]  /*0040*/  S2UR UR6, SR_CgaCtaId ;  /* 0x00000000000679c3 */ /* 0x000ea20000008800 */
[----:B------:R-:W-:Y:S01]  /*0050*/  NOP ;  /* 0x0000000000007918 */ /* 0x000fe20000000000 */
[----:B------:R-:W-:Y:S02]  /*0060*/  UMOV UR4, 0x40 ;  /* 0x0000004000047882 */ /* 0x000fe40000000000 */
[----:B--2---:R-:W-:-:S09]  /*0070*/  ULEA UR4, UR6, UR4, 0x18 ;  /* 0x0000000406047291 */ /* 0x004fd2000f8ec0ff */
[----:B------:R-:W2:Y:S01]  /*0080*/  LDS.U8 R2, [UR4] ;  /* 0x00000004ff027984 */ /* 0x000ea20008000000 */
[----:B------:R-:W-:Y:S02]  /*0090*/  UMOV UR4, 0x400 ;  /* 0x0000040000047882 */ /* 0x000fe40000000000 */
[----:B------:R-:W-:Y:S01]  /*00a0*/  ULEA UR4, UR6, UR4, 0x18 ;  /* 0x0000000406047291 */ /* 0x000fe2000f8ec0ff */
[----:B--2---:R-:W-:-:S13]  /*00b0*/  ISETP.NE.AND P0, PT, R2, RZ, PT ;  /* 0x000000ff0200720c */ /* 0x004fda0003f05270 */
[----:B------:R-:W-:Y:S05]  /*00c0*/  @P0 BRA `(.L_x_1) ;  /* 0x00000000007c0947 */ /* 0x000fea0003800000 */
[----:B------:R-:W-:-:S13]  /*00d0*/  ELECT P0, URZ, PT ;  /* 0x0000000000ff782f */ /* 0x000fda0003800000 */
[----:B------:R-:W-:Y:S05]  /*00e0*/  @!P0 BRA `(.L_x_2) ;  /* 0x0000000000848947 */ /* 0x000fea0003800000 */
[----:B------:R-:W-:Y:S01]  /*00f0*/  UMOV UR5, 0x2 ;  /* 0x0000000200057882 */ /* 0x000fe20000000000 */
[----:B------:R-:W-:Y:S02]  /*0100*/  IMAD.MOV.U32 R5, RZ, RZ, 0x1 ;  /* 0x00000001ff057424 */ /* 0x000fe400078e00ff */
[----:B------:R-:W-:Y:S02]  /*0110*/  IMAD.MOV.U32 R3, RZ, RZ, 0x3 ;  /* 0x00000003ff037424 */ /* 0x000fe400078e00ff */
[----:B------:R-:W-:Y:S04]  /*0120*/  DEPBAR.LE SB2, 0x36 ;  /* 0x0000ad800000791a */ /* 0x000fe80000000000 */
[----:B------:R-:W2:Y:S02]  /*0130*/  UTCATOMSWS.FIND_AND_SET.ALIGN UP0, UR5, UR5 ;  /* 0x00000005000575e3 */ /* 0x000ea40008000800 */
[----:B--2---:R-:W-:-:S04]  /*0140*/  PLOP3.LUT P0, PT, PT, PT, UP0, 0x80, 0x8 ;  /* 0x000000000008781c */ /* 0x004fc80003f0f008 */
[----:B------:R-:W-:-:S04]  /*0150*/  SEL R2, RZ, 0xffffffff, !P0 ;  /* 0xffffffffff027807 */ /* 0x000fc80004000000 */
[----:B------:R-:W-:Y:S01]  /*0160*/  ISETP.NE.AND P0, PT, R2, RZ, PT ;  /* 0x000000ff0200720c */ /* 0x000fe20003f05270 */
[----:B------:R-:W-:-:S12]  /*0170*/  IMAD.U32 R2, RZ, RZ, UR5 ;  /* 0x00000005ff027e24 */ /* 0x000fd8000f8e00ff */
[----:B------:R-:W-:Y:S05]  /*0180*/  @P0 BRA `(.L_x_3) ;  /* 0x0000000000240947 */ /* 0x000fea0003800000 */
.L_x_4:
[----:B------:R-:W-:Y:S05]  /*0190*/  NANOSLEEP 0x64 ;  /* 0x000000640000795d */ /* 0x000fea0003800000 */
[----:B------:R-:W-:-:S05]  /*01a0*/  UMOV UR5, 0x2 ;  /* 0x0000000200057882 */ /* 0x000fca0000000000 */
[----:B------:R-:W-:Y:S04]  /*01b0*/  DEPBAR.LE SB2, 0x36 ;  /* 0x0000ad800000791a */ /* 0x000fe80000000000 */
[----:B------:R-:W2:Y:S02]  /*01c0*/  UTCATOMSWS.FIND_AND_SET.ALIGN UP0, UR5, UR5 ;  /* 0x00000005000575e3 */ /* 0x000ea40008000800 */
[----:B--2---:R-:W-:-:S04]  /*01d0*/  PLOP3.LUT P0, PT, PT, PT, UP0, 0x80, 0x8 ;  /* 0x000000000008781c */ /* 0x004fc80003f0f008 */
[----:B------:R-:W-:-:S04]  /*01e0*/  SEL R2, RZ, 0xffffffff, !P0 ;  /* 0xffffffffff027807 */ /* 0x000fc80004000000 */
[----:B------:R-:W-:Y:S01]  /*01f0*/  ISETP.NE.AND P0, PT, R2, RZ, PT ;  /* 0x000000ff0200720c */ /* 0x000fe20003f05270 */
[----:B------:R-:W-:-:S12]  /*0200*/  IMAD.U32 R2, RZ, RZ, UR5 ;  /* 0x00000005ff027e24 */ /* 0x000fd8000f8e00ff */
[----:B------:R-:W-:Y:S05]  /*0210*/  @!P0 BRA `(.L_x_4) ;  /* 0xfffffffc00dc8947 */ /* 0x000fea000383ffff */
.L_x_3:
[C---:B------:R-:W-:Y:S01]  /*0220*/  VIADD R4, R2.reuse, 0x10 ;  /* 0x0000001002047836 */ /* 0x040fe20000000000 */
[----:B------:R-:W-:Y:S01]  /*0230*/  UMOV UR5, 0x50 ;  /* 0x0000005000057882 */ /* 0x000fe20000000000 */
[----:B------:R-:W-:Y:S01]  /*0240*/  SHF.L.U32 R3, R3, R2, RZ ;  /* 0x0000000203037219 */ /* 0x000fe200000006ff */
[----:B------:R-:W-:Y:S01]  /*0250*/  ULEA UR5, UR6, UR5, 0x18 ;  /* 0x0000000506057291 */ /* 0x000fe2000f8ec0ff */
[----:B------:R-:W-:Y:S01]  /*0260*/  IMAD.SHL.U32 R2, R2, 0x20, RZ ;  /* 0x0000002002027824 */ /* 0x000fe200078e00ff */
[----:B------:R-:W-:-:S04]  /*0270*/  SHF.L.U32 R4, R5, R4, RZ ;  /* 0x0000000405047219 */ /* 0x000fc800000006ff */
[----:B------:R-:W-:-:S05]  /*0280*/  LOP3.LUT R3, R4, R3, RZ, 0xfc, !PT ;  /* 0x0000000304037212 */ /* 0x000fca00078efcff */
[----:B------:R2:W-:Y:S04]  /*0290*/  ATOMS.OR RZ, [UR5], R3 ;  /* 0x00000003ffff798c */ /* 0x0005e8000b000005 */
[----:B------:R2:W-:Y:S01]  /*02a0*/  STS [UR4], R2 ;  /* 0x00000002ff007988 */ /* 0x0005e20008000804 */
[----:B------:R-:W-:Y:S05]  /*02b0*/  BRA `(.L_x_2) ;  /* 0x0000000000107947 */ /* 0x000fea0003800000 */
.L_x_1:
[----:B------:R-:W-:Y:S01]  /*02c0*/  IMAD.MOV.U32 R3, RZ, RZ, -0x1 ;  /* 0xffffffffff037424 */ /* 0x000fe200078e00ff */
[----:B------:R-:W-:-:S04]  /*02d0*/  MOV R2, 0x300 ;  /* 0x0000030000027802 */ /* 0x000fc80000000f00 */
[----:B------:R2:W-:Y:S03]  /*02e0*/  STS [UR4], R3 ;  /* 0x00000003ff007988 */ /* 0x0005e60008000804 */
[----:B-12---:R-:W-:Y:S05]  /*02f0*/  CALL.REL.NOINC `($__internal_1_$__cuda_sm10x_tcgen05_guardrail_trap_phase_invalid_during_alloc) ;  /* 0x0000002c00a07944 */ /* 0x006fea0003c00000 */
.L_x_2:
[----:B------:R-:W-:Y:S05]  /*0300*/  WARPSYNC.ALL ;  /* 0x0000000000007948 */ /* 0x000fea0003800000 */
[----:B------:R-:W-:Y:S01]  /*0310*/  NOP ;  /* 0x0000000000007918 */ /* 0x000fe20000000000 */
.L_x_0:
[----:B------:R-:W3:Y:S08]  /*0320*/  S2UR UR4, SR_CgaCtaId ;  /* 0x00000000000479c3 */ /* 0x000ef00000008800 */
[----:B------:R-:W-:Y:S01]  /*0330*/  BAR.SYNC.DEFER_BLOCKING 0x0 ;  /* 0x0000000000007b1d */ /* 0x000fe20000010000 */
[----:B------:R-:W-:-:S05]  /*0340*/  LOP3.LUT R68, R0, 0x7f, RZ, 0xc0, !PT ;  /* 0x0000007f00447812 */ /* 0x000fca00078ec0ff */
[----:B------:R-:W-:Y:S02]  /*0350*/  UMOV UR8, 0x400 ;  /* 0x0000040000087882 */ /* 0x000fe40000000000 */
[----:B--2---:R-:W2:Y:S08]  /*0360*/  LDC R3, c[0x0][0x398] ;  /* 0x0000e600ff037b82 */ /* 0x004eb00000000800 */
[----:B------:R-:W4:Y:S01]  /*0370*/  LDC R12, c[0x0][0x3a0] ;  /* 0x0000e800ff0c7b82 */ /* 0x000f220000000800 */
[----:B---3--:R-:W-:-:S07]  /*0380*/  ULEA UR8, UR4, UR8, 0x18 ;  /* 0x0000000804087291 */ /* 0x008fce000f8ec0ff */
[----:B------:R-:W3:Y:S02]  /*0390*/  S2UR UR16, SR_CTAID.Y ;  /* 0x00000000001079c3 */ /* 0x000ee40000002600 */
[----:B------:R-:W5:Y:S06]  /*03a0*/  LDS R4, [UR8] ;  /* 0x00000008ff047984 */ /* 0x000f6c0008000800 */
[----:B------:R-:W-:Y:S06]  /*03b0*/  BAR.SYNC.DEFER_BLOCKING 0x0 ;  /* 0x0000000000007b1d */ /* 0x000fec0000010000 */
[----:B------:R-:W-:Y:S05]  /*03c0*/  @P2 BRA `(.L_x_5) ;  /* 0x0000000000182947 */ /* 0x000fea0003800000 */
[----:B------:R-:W-:Y:S01]  /*03d0*/  ELECT P0, URZ, PT ;  /* 0x0000000000ff782f */ /* 0x000fe20003800000 */
[----:B------:R-:W-:Y:S01]  /*03e0*/  IMAD.MOV.U32 R2, RZ, RZ, 0x1 ;  /* 0x00000001ff027424 */ /* 0x000fe200078e00ff */
[----:B------:R-:W-:Y:S01]  /*03f0*/  UMOV UR5, 0x40 ;  /* 0x0000004000057882 */ /* 0x000fe20000000000 */
[----:B------:R-:W-:Y:S01]  /*0400*/  UVIRTCOUNT.DEALLOC.SMPOOL 0x80 ;  /* 0x000000800000784c */ /* 0x000fe20000000000 */
[----:B------:R-:W-:-:S09]  /*0410*/  ULEA UR5, UR4, UR5, 0x18 ;  /* 0x0000000504057291 */ /* 0x000fd2000f8ec0ff */
[----:B------:R5:W-:Y:S03]  /*0420*/  @P0 STS.U8 [UR5], R2 ;  /* 0x00000002ff000988 */ /* 0x000be60008000005 */
.L_x_5:
[----:B------:R-:W5:Y:S01]  /*0430*/  S2UR UR4, SR_CTAID.Z ;  /* 0x00000000000479c3 */ /* 0x000f620000002700 */
[----:B------:R-:W4:Y:S01]  /*0440*/  LDCU UR5, c[0x0][0x370] ;  /* 0x00006e00ff0577ac */ /* 0x000f220008000800 */
[C---:B------:R-:W-:Y:S01]  /*0450*/  ISETP.GE.U32.AND P0, PT, R68.reuse, 0x20, PT ;  /* 0x000000204400780c */ /* 0x040fe20003f06070 */
[----:B--2--5:R-:W-:Y:S01]  /*0460*/  VIADD R2, R3, 0xffffffff ;  /* 0xffffffff03027836 */ /* 0x024fe20000000000 */
[C---:B------:R-:W-:Y:S01]  /*0470*/  ISETP.NE.U32.AND P3, PT, R68.reuse, RZ, PT ;  /* 0x000000ff4400720c */ /* 0x040fe20003f65070 */
[----:B------:R-:W2:Y:S01]  /*0480*/  LDCU UR6, c[0x0][0x374] ;  /* 0x00006e80ff0677ac */ /* 0x000ea20008000800 */
[----:B------:R-:W-:Y:S01]  /*0490*/  LEA R13, R68, UR8, 0x2 ;  /* 0x00000008440d7c11 */ /* 0x000fe2000f8e10ff */
[----:B----4-:R-:W-:Y:S01]  /*04a0*/  VIADD R10, R12, 0xffffffff ;  /* 0xffffffff0c0a7836 */ /* 0x010fe20000000000 */
[----:B------:R-:W4:Y:S01]  /*04b0*/  S2UR UR13, SR_CTAID.X ;  /* 0x00000000000d79c3 */ /* 0x000f220000002500 */
[----:B------:R-:W5:Y:S01]  /*04c0*/  LDCU.64 UR14, c[0x0][0x3c0] ;  /* 0x00007800ff0e77ac */ /* 0x000f620008000a00 */
[----:B------:R-:W-:Y:S01]  /*04d0*/  R2UR UR12, R4 ;  /* 0x00000000040c72ca */ /* 0x000fe200000e0000 */
[----:B------:R-:W-:Y:S04]  /*04e0*/  BSSY.RECONVERGENT B0, `(.L_x_6) ;  /* 0x0000011000007945 */ /* 0x000fe80003800200 */
[----:B------:R3:W-:Y:S01]  /*04f0*/  @!P0 STS [R13], RZ ;  /* 0x000000ff0d008388 */ /* 0x0007e20000000800 */
[----:B------:R-:W-:-:S03]  /*0500*/  NOP ;  /* 0x0000000000007918 */ /* 0x000fc60000000000 */
[----:B------:R3:W-:Y:S02]  /*0510*/  @!P3 STS [UR8+0x24], R2 ;  /* 0x00002402ff00b988 */ /* 0x0007e40008000808 */
[----:B--23--:R-:W-:Y:S02]  /*0520*/  UIMAD UR4, UR4, UR6, UR16 ;  /* 0x00000006040472a4 */ /* 0x00cfe4000f8e0210 */
[----:B------:R2:W-:Y:S02]  /*0530*/  @!P3 STS [UR8+0x20], R10 ;  /* 0x0000200aff00b988 */ /* 0x0005e40008000808 */
[----:B----4-:R-:W-:-:S04]  /*0540*/  UIMAD UR4, UR4, UR5, UR13 ;  /* 0x00000005040472a4 */ /* 0x010fc8000f8e020d */
[----:B------:R-:W-:-:S04]  /*0550*/  UIMAD UR4, UR4, 0x180, URZ ;  /* 0x00000180040478a4 */ /* 0x000fc8000f8e02ff */
[----:B-----5:R-:W-:-:S04]  /*0560*/  UIADD3 UR10, UP0, UPT, UR4, UR14, URZ ;  /* 0x0000000e040a7290 */ /* 0x020fc8000ff1e0ff */
[----:B------:R-:W-:Y:S01]  /*0570*/  ULEA.HI.X.SX32 UR11, UR4, UR15, 0x1, UP0 ;  /* 0x0000000f040b7291 */ /* 0x000fe200080f0eff */
[----:B--2---:R-:W-:Y:S11]  /*0580*/  @P3 BRA `(.L_x_7) ;  /* 0x0000000000183947 */ /* 0x004ff60003800000 */
[----:B------:R-:W2:Y:S01]  /*0590*/  LDS R3, [UR8+0x8] ;  /* 0x00000808ff037984 */ /* 0x000ea20008000800 */
[----:B------:R-:W3:Y:S01]  /*05a0*/  LDC.64 R6, c[0x0][0x380] ;  /* 0x0000e000ff067b82 */ /* 0x000ee20000000a00 */
[----:B------:R-:W-:Y:S02]  /*05b0*/  IMAD.MOV.U32 R4, RZ, RZ, 0x70 ;  /* 0x00000070ff047424 */ /* 0x000fe400078e00ff */
[----:B---3--:R3:W-:Y:S03]  /*05c0*/  STS.64 [UR8], R6 ;  /* 0x00000006ff007988 */ /* 0x0087e60008000a08 */
[----:B--2---:R-:W-:-:S05]  /*05d0*/  LOP3.LUT R3, R3, 0x10, R4, 0xd8, !PT ;  /* 0x0000001003037812 */ /* 0x004fca00078ed804 */
[----:B------:R3:W-:Y:S02]  /*05e0*/  STS [UR8+0x8], R3 ;  /* 0x00000803ff007988 */ /* 0x0007e40008000808 */
.L_x_7:
[----:B------:R-:W-:Y:S05]  /*05f0*/  BSYNC.RECONVERGENT B0 ;  /* 0x0000000000007941 */ /* 0x000fea0003800200 */
.L_x_6:
[----:B------:R-:W-:Y:S04]  /*0600*/  BSSY.RECONVERGENT B0, `(.L_x_8) ;  /* 0x000000a000007945 */ /* 0x000fe80003800200 */
[----:B------:R-:W-:Y:S05]  /*0610*/  @P3 BRA `(.L_x_9) ;  /* 0x0000000000203947 */ /* 0x000fea0003800000 */
[----:B---3--:R-:W2:Y:S01]  /*0620*/  LDS R3, [UR8+0x34] ;  /* 0x00003408ff037984 */ /* 0x008ea20008000800 */
[----:B------:R-:W-:Y:S02]  /*0630*/  IMAD.MOV.U32 R4, RZ, RZ, 0x3f000000 ;  /* 0x3f000000ff047424 */ /* 0x000fe400078e00ff */
[----:B------:R-:W-:Y:S01]  /*0640*/  @!P3 IMAD.MOV.U32 R5, RZ, RZ, 0x7f ;  /* 0x0000007fff05b424 */ /* 0x000fe200078e00ff */
[----:B------:R-:W3:Y:S02]  /*0650*/  @!P3 LDS R6, [UR8+0x38] ;  /* 0x00003808ff06b984 */ /* 0x000ee40008000800 */
[----:B--2---:R-:W-:Y:S02]  /*0660*/  LOP3.LUT R3, R3, 0xff000000, R4, 0xb8, !PT ;  /* 0xff00000003037812 */ /* 0x004fe400078eb804 */
[----:B---3--:R-:W-:-:S03]  /*0670*/  @!P3 LOP3.LUT R4, R6, 0xff, R5, 0xb8, !PT ;  /* 0x000000ff0604b812 */ /* 0x008fc600078eb805 */
[----:B------:R2:W-:Y:S04]  /*0680*/  STS [UR8+0x34], R3 ;  /* 0x00003403ff007988 */ /* 0x0005e80008000808 */
[----:B------:R2:W-:Y:S02]  /*0690*/  @!P3 STS [UR8+0x38], R4 ;  /* 0x00003804ff00b988 */ /* 0x0005e40008000808 */
.L_x_9:
[----:B------:R-:W-:Y:S05]  /*06a0*/  BSYNC.RECONVERGENT B0 ;  /* 0x0000000000007941 */ /* 0x000fea0003800200 */
.L_x_8:
[----:B------:R-:W-:Y:S04]  /*06b0*/  BSSY.RECONVERGENT B0, `(.L_x_10) ;  /* 0x000000e000007945 */ /* 0x000fe80003800200 */
[----:B------:R-:W-:Y:S05]  /*06c0*/  @P3 BRA `(.L_x_11) ;  /* 0x0000000000303947 */ /* 0x000fea0003800000 */
[----:B--2---:R-:W2:Y:S01]  /*06d0*/  LDS R4, [UR8+0x34] ;  /* 0x00003408ff047984 */ /* 0x004ea20008000800 */
[----:B------:R-:W4:Y:S03]  /*06e0*/  LDC.64 R8, c[0x0][0x3a8] ;  /* 0x0000ea00ff087b82 */ /* 0x000f260000000a00 */
[----:B---3--:R-:W3:Y:S01]  /*06f0*/  LDS R3, [UR8+0x1c] ;  /* 0x00001c08ff037984 */ /* 0x008ee20008000800 */
[C---:B----4-:R-:W-:Y:S01]  /*0700*/  SHF.L.U64.HI R6, R8.reuse, 0x1, R9 ;  /* 0x0000000108067819 */ /* 0x050fe20000010209 */
[----:B------:R-:W-:-:S03]  /*0710*/  IMAD.SHL.U32 R5, R8, 0x2, RZ ;  /* 0x0000000208057824 */ /* 0x000fc600078e00ff */
[--C-:B------:R-:W-:Y:S02]  /*0720*/  SHF.R.U32.HI R8, RZ, 0x4, R6.reuse ;  /* 0x00000004ff087819 */ /* 0x100fe40000011606 */
[----:B------:R-:W-:-:S05]  /*0730*/  SHF.R.U64 R5, R5, 0x4, R6 ;  /* 0x0000000405057819 */ /* 0x000fca0000001206 */
[----:B------:R4:W-:Y:S01]  /*0740*/  STS [UR8+0xc], R5 ;  /* 0x00000c05ff007988 */ /* 0x0009e20008000808 */
[----:B--2---:R-:W-:Y:S02]  /*0750*/  LOP3.LUT R4, R4, 0x7, RZ, 0xb8, !PT ;  /* 0x0000000704047812 */ /* 0x004fe400078eb8ff */
[----:B---3--:R-:W-:-:S03]  /*0760*/  LOP3.LUT R3, R3, 0xf, R8, 0xb8, !PT ;  /* 0x0000000f03037812 */ /* 0x008fc600078eb808 */
[----:B------:R4:W-:Y:S04]  /*0770*/  STS [UR8+0x34], R4 ;  /* 0x00003404ff007988 */ /* 0x0009e80008000808 */
[----:B------:R4:W-:Y:S02]  /*0780*/  STS [UR8+0x1c], R3 ;  /* 0x00001c03ff007988 */ /* 0x0009e40008000808 */
.L_x_11:
[----:B------:R-:W-:Y:S05]  /*0790*/  BSYNC.RECONVERGENT B0 ;  /* 0x0000000000007941 */ /* 0x000fea0003800200 */
.L_x_10:
[----:B------:R-:W-:Y:S04]  /*07a0*/  BSSY.RECONVERGENT B1, `(.L_x_12) ;  /* 0x000001a000017945 */ /* 0x000fe80003800200 */
[----:B------:R-:W-:Y:S04]  /*07b0*/  BSSY.RELIABLE B0, `(.L_x_13) ;  /* 0x0000015000007945 */ /* 0x000fe80003800100 */
[----:B------:R-:W-:Y:S05]  /*07c0*/  @P3 BRA `(.L_x_14) ;  /* 0x0000000000203947 */ /* 0x000fea0003800000 */
[----:B--234-:R-:W2:Y:S02]  /*07d0*/  LDS R3, [UR8+0x34] ;  /* 0x00003408ff037984 */ /* 0x01cea40008000800 */
[----:B--2---:R-:W-:-:S05]  /*07e0*/  LOP3.LUT R3, R3, 0x38, RZ, 0xb8, !PT ;  /* 0x0000003803037812 */ /* 0x004fca00078eb8ff */
[----:B------:R2:W-:Y:S01]  /*07f0*/  STS [UR8+0x34], R3 ;  /* 0x00003403ff007988 */ /* 0x0005e20008000808 */
[----:B------:R-:W-:Y:S05]  /*0800*/  @P3 BRA `(.L_x_15) ;  /* 0x0000000000203947 */ /* 0x000fea0003800000 */
[----:B--2---:R-:W2:Y:S01]  /*0810*/  LDS R3, [UR8+0x8] ;  /* 0x00000808ff037984 */ /* 0x004ea20008000800 */
[----:B------:R-:W-:-:S05]  /*0820*/  IMAD.MOV.U32 R4, RZ, RZ, 0x780 ;  /* 0x00000780ff047424 */ /* 0x000fca00078e00ff */
[----:B--2---:R-:W-:-:S05]  /*0830*/  LOP3.LUT R3, R3, 0x300, R4, 0xd8, !PT ;  /* 0x0000030003037812 */ /* 0x004fca00078ed804 */
[----:B------:R5:W-:Y:S02]  /*0840*/  STS [UR8+0x8], R3 ;  /* 0x00000803ff007988 */ /* 0x000be40008000808 */
.L_x_14:
[----:B------:R-:W-:Y:S05]  /*0850*/  @P3 BRA `(.L_x_16) ;  /* 0x0000000000283947 */ /* 0x000fea0003800000 */
[----:B--2345:R-:W2:Y:S02]  /*0860*/  LDS R3, [UR8+0x8] ;  /* 0x00000808ff037984 */ /* 0x03cea40008000800 */
[----:B--2---:R-:W-:-:S05]  /*0870*/  LOP3.LUT R3, R3, 0x1800, RZ, 0xb8, !PT ;  /* 0x0000180003037812 */ /* 0x004fca00078eb8ff */
[----:B------:R3:W-:Y:S02]  /*0880*/  STS [UR8+0x8], R3 ;  /* 0x00000803ff007988 */ /* 0x0007e40008000808 */
.L_x_15:
[----:B------:R-:W-:Y:S05]  /*0890*/  @P3 BREAK.RELIABLE B0 ;  /* 0x0000000000003942 */ /* 0x000fea0003800100 */
[----:B------:R-:W-:Y:S05]  /*08a0*/  @P3 BRA `(.L_x_17) ;  /* 0x0000000000243947 */ /* 0x000fea0003800000 */
[----:B------:R-:W4:Y:S01]  /*08b0*/  LDS R4, [UR8+0x8] ;  /* 0x00000808ff047984 */ /* 0x000f220008000800 */
[----:B--23--:R-:W-:-:S05]  /*08c0*/  IMAD.MOV.U32 R3, RZ, RZ, 0x6000 ;  /* 0x00006000ff037424 */ /* 0x00cfca00078e00ff */
[----:B----4-:R-:W-:-:S04]  /*08d0*/  LOP3.LUT R3, R4, 0x6000, R3, 0xd8, !PT ;  /* 0x0000600004037812 */ /* 0x010fc800078ed803 */
[----:B------:R-:W-:-:S05]  /*08e0*/  LOP3.LUT R3, R3, 0x400000, RZ, 0xb8, !PT ;  /* 0x0040000003037812 */ /* 0x000fca00078eb8ff */
[----:B------:R2:W-:Y:S02]  /*08f0*/  STS [UR8+0x8], R3 ;  /* 0x00000803ff007988 */ /* 0x0005e40008000808 */
.L_x_16:
[----:B------:R-:W-:Y:S05]  /*0900*/  BSYNC.RELIABLE B0 ;  /* 0x0000000000007941 */ /* 0x000fea0003800100 */
.L_x_13:
[----:B--2345:R-:W2:Y:S02]  /*0910*/  @!P3 LDS R3, [UR8+0x8] ;  /* 0x00000808ff03b984 */ /* 0x03cea40008000800 */
[----:B--2---:R-:W-:-:S05]  /*0920*/  @!P3 LOP3.LUT R3, R3, 0x8000, RZ, 0xb8, !PT ;  /* 0x000080000303b812 */ /* 0x004fca00078eb8ff */
[----:B------:R4:W-:Y:S02]  /*0930*/  @!P3 STS [UR8+0x8], R3 ;  /* 0x00000803ff00b988 */ /* 0x0009e40008000808 */
.L_x_17:
[----:B------:R-:W-:Y:S05]  /*0940*/  BSYNC.RECONVERGENT B1 ;  /* 0x0000000000017941 */ /* 0x000fea0003800200 */
.L_x_12:
[----:B------:R-:W-:Y:S05]  /*0950*/  WARPSYNC.ALL ;  /* 0x0000000000007948 */ /* 0x000fea0003800000 */
[----:B------:R-:W-:Y:S01]  /*0960*/  NOP ;  /* 0x0000000000007918 */ /* 0x000fe20000000000 */
[----:B------:R-:W5:Y:S02]  /*0970*/  LDC R6, c[0x0][0x39c] ;  /* 0x0000e700ff067b82 */ /* 0x000f640000000800 */
[----:B-----5:R-:W-:Y:S01]  /*0980*/  VIADD R6, R6, 0xffffffff ;  /* 0xffffffff06067836 */ /* 0x020fe20000000000 */
[----:B------:R-:W-:Y:S06]  /*0990*/  @P0 BRA `(.L_x_18) ;  /* 0x0000000000300947 */ /* 0x000fec0003800000 */
[----:B--234-:R-:W2:Y:S01]  /*09a0*/  S2R R3, SR_LANEID ;  /* 0x0000000000037919 */ /* 0x01cea20000000000 */
[----:B------:R-:W-:Y:S05]  /*09b0*/  WARPSYNC.ALL ;  /* 0x0000000000007948 */ /* 0x000fea0003800000 */
[----:B------:R-:W-:Y:S01]  /*09c0*/  NOP ;  /* 0x0000000000007918 */ /* 0x000fe20000000000 */
[----:B--2---:R-:W-:-:S05]  /*09d0*/  IMAD.SHL.U32 R3, R3, 0x4, RZ ;  /* 0x0000000403037824 */ /* 0x004fca00078e00ff */
[----:B------:R-:W2:Y:S01]  /*09e0*/  LDS R7, [R3+UR8] ;  /* 0x0000000803077984 */ /* 0x000ea20008000800 */
[----:B------:R-:W-:-:S05]  /*09f0*/  IADD3 R4, P1, PT, R3, UR10, RZ ;  /* 0x0000000a03047c10 */ /* 0x000fca000ff3e0ff */
[----:B------:R-:W-:-:S05]  /*0a00*/  IMAD.X R5, RZ, RZ, UR11, P1 ;  /* 0x0000000bff057e24 */ /* 0x000fca00088e06ff */
[----:B--2---:R5:W2:Y:S01]  /*0a10*/  ATOMG.E.EXCH.STRONG.GPU PT, RZ, [R4], R7 ;  /* 0x0000000704ff73a8 */ /* 0x004aa200041ee100 */
[----:B------:R-:W-:-:S04]  /*0a20*/  DEPBAR {5,4,3,2,1,0} ;  /* 0x0000003f0000791a */ /* 0x000fc80000000000 */
[----:B------:R-:W3:Y:S02]  /*0a30*/  CCTL.E.C.LDCU.IV.DEEP [UR10] ;  /* 0x000000000a007540 */ /* 0x000ee40009c08000 */
[----:B---3--:R5:W-:Y:S01]  /*0a40*/  UTMACCTL.IV [UR10] ;  /* 0x000000000a0079b9 */ /* 0x008be20008000000 */
[----:B------:R-:W-:Y:S01]  /*0a50*/  NOP ;  /* 0x0000000000007918 */ /* 0x000fe20000000000 */
.L_x_18:
[----:B------:R-:W-:Y:S05]  /*0a60*/  @P0 BRA `(.L_x_19) ;  /* 0x00000000000c0947 */ /* 0x000fea0003800000 */
[----:B------:R0:W-:Y:S01]  /*0a70*/  UTMACMDFLUSH ;  /* 0x00000000000079b7 */ /* 0x0001e20000000000 */
[----:B------:R-:W-:Y:S05]  /*0a80*/  @P0 BRA `(.L_x_19) ;  /* 0x0000000000040947 */ /* 0x000fea0003800000 */
[----:B------:R-:W-:-:S04]  /*0a90*/  DEPBAR.LE SB0, 0x0 ;  /* 0x000080000000791a */ /* 0x000fc80000000000 */
.L_x_19:
[----:B------:R-:W-:Y:S05]  /*0aa0*/  WARPSYNC.ALL ;  /* 0x0000000000007948 */ /* 0x000fea0003800000 */
[----:B------:R-:W-:Y:S01]  /*0ab0*/  NOP ;  /* 0x0000000000007918 */ /* 0x000fe20000000000 */
[----:B--2---:R-:W-:Y:S06]  /*0ac0*/  BAR.SYNC.DEFER_BLOCKING 0x0 ;  /* 0x0000000000007b1d */ /* 0x004fec0000010000 */
[----:B------:R-:W-:Y:S02]  /*0ad0*/  BSSY.RECONVERGENT B1, `(.L_x_20) ;  /* 0x000000b000017945 */ /* 0x000fe40003800200 */
[----:B------:R-:W-:Y:S06]  /*0ae0*/  BAR.SYNC.DEFER_BLOCKING 0x0 ;  /* 0x0000000000007b1d */ /* 0x000fec0000010000 */
[----:B------:R2:W-:Y:S01]  /*0af0*/  @!P0 STS [R13], RZ ;  /* 0x000000ff0d008388 */ /* 0x0005e20000000800 */
[----:B------:R-:W-:Y:S01]  /*0b00*/  NOP ;  /* 0x0000000000007918 */ /* 0x000fe20000000000 */
[----:B------:R-:W-:Y:S05]  /*0b10*/  @P3 BRA `(.L_x_21) ;  /* 0x0000000000183947 */ /* 0x000fea0003800000 */
[----:B---34-:R-:W3:Y:S01]  /*0b20*/  LDS R3, [UR8+0x8] ;  /* 0x00000808ff037984 */ /* 0x018ee20008000800 */
[----:B------:R-:W4:Y:S01]  /*0b30*/  LDC.64 R8, c[0x0][0x388] ;  /* 0x0000e200ff087b82 */ /* 0x000f220000000a00 */
[----:B-----5:R-:W-:Y:S02]  /*0b40*/  IMAD.MOV.U32 R4, RZ, RZ, 0x70 ;  /* 0x00000070ff047424 */ /* 0x020fe400078e00ff */
[----:B----4-:R4:W-:Y:S03]  /*0b50*/  STS.64 [UR8], R8 ;  /* 0x00000008ff007988 */ /* 0x0109e60008000a08 */
[----:B---3--:R-:W-:-:S05]  /*0b60*/  LOP3.LUT R3, R3, 0x10, R4, 0xd8, !PT ;  /* 0x0000001003037812 */ /* 0x008fca00078ed804 */
[----:B------:R4:W-:Y:S02]  /*0b70*/  STS [UR8+0x8], R3 ;  /* 0x00000803ff007988 */ /* 0x0009e40008000808 */
.L_x_21:
[----:B-----5:R-:W-:Y:S05]  /*0b80*/  BSYNC.RECONVERGENT B1 ;  /* 0x0000000000017941 */ /* 0x020fea0003800200 */
.L_x_20:
[----:B------:R-:W-:Y:S04]  /*0b90*/  BSSY.RECONVERGENT B1, `(.L_x_22) ;  /* 0x000000a000017945 */ /* 0x000fe80003800200 */
[----:B------:R-:W-:Y:S05]  /*0ba0*/  @P3 BRA `(.L_x_23) ;  /* 0x0000000000203947 */ /* 0x000fea0003800000 */
[----:B---34-:R-:W3:Y:S01]  /*0bb0*/  LDS R3, [UR8+0x34] ;  /* 0x00003408ff037984 */ /* 0x018ee20008000800 */
[----:B------:R-:W-:Y:S02]  /*0bc0*/  IMAD.MOV.U32 R8, RZ, RZ, 0x3f000000 ;  /* 0x3f000000ff087424 */ /* 0x000fe400078e00ff */
[----:B------:R-:W-:Y:S01]  /*0bd0*/  @!P3 IMAD.MOV.U32 R5, RZ, RZ, 0x7f ;  /* 0x0000007fff05b424 */ /* 0x000fe200078e00ff */
[----:B------:R-:W4:Y:S02]  /*0be0*/  @!P3 LDS R4, [UR8+0x38] ;  /* 0x00003808ff04b984 */ /* 0x000f240008000800 */
[----:B---3--:R-:W-:Y:S02]  /*0bf0*/  LOP3.LUT R3, R3, 0xff000000, R8, 0xb8, !PT ;  /* 0xff00000003037812 */ /* 0x008fe400078eb808 */
[----:B----4-:R-:W-:-:S03]  /*0c00*/  @!P3 LOP3.LUT R4, R4, 0xff, R5, 0xb8, !PT ;  /* 0x000000ff0404b812 */ /* 0x010fc600078eb805 */
[----:B------:R5:W-:Y:S04]  /*0c10*/  STS [UR8+0x34], R3 ;  /* 0x00003403ff007988 */ /* 0x000be80008000808 */
[----:B------:R5:W-:Y:S02]  /*0c20*/  @!P3 STS [UR8+0x38], R4 ;  /* 0x00003804ff00b988 */ /* 0x000be40008000808 */
.L_x_23:
[----:B------:R-:W-:Y:S05]  /*0c30*/  BSYNC.RECONVERGENT B1 ;  /* 0x0000000000017941 */ /* 0x000fea0003800200 */
.L_x_22:
[----:B------:R-:W-:Y:S04]  /*0c40*/  BSSY.RECONVERGENT B1, `(.L_x_24) ;  /* 0x0000004000017945 */ /* 0x000fe80003800200 */
[----:B------:R-:W-:Y:S05]  /*0c50*/  @P3 BRA `(.L_x_25) ;  /* 0x0000000000083947 */ /* 0x000fea0003800000 */
[----:B------:R2:W-:Y:S04]  /*0c60*/  STS [UR8+0x24], R10 ;  /* 0x0000240aff007988 */ /* 0x0005e80008000808 */
[----:B------:R2:W-:Y:S02]  /*0c70*/  STS [UR8+0x20], R6 ;  /* 0x00002006ff007988 */ /* 0x0005e40008000808 */
.L_x_25:
[----:B------:R-:W-:Y:S05]  /*0c80*/  BSYNC.RECONVERGENT B1 ;  /* 0x0000000000017941 */ /* 0x000fea0003800200 */
.L_x_24:
[----:B------:R-:W-:Y:S04]  /*0c90*/  BSSY.RECONVERGENT B1, `(.L_x_26) ;  /* 0x000000e000017945 */ /* 0x000fe80003800200 */
[----:B------:R-:W-:Y:S05]  /*0ca0*/  @P3 BRA `(.L_x_27) ;  /* 0x0000000000303947 */ /* 0x000fea0003800000 */
[----:B-----5:R-:W5:Y:S01]  /*0cb0*/  LDS R4, [UR8+0x34] ;  /* 0x00003408ff047984 */ /* 0x020f620008000800 */
[----:B--2---:R-:W2:Y:S03]  /*0cc0*/  LDC.64 R10, c[0x0][0x3b0] ;  /* 0x0000ec00ff0a7b82 */ /* 0x004ea60000000a00 */
[----:B---34-:R-:W3:Y:S01]  /*0cd0*/  LDS R3, [UR8+0x1c] ;  /* 0x00001c08ff037984 */ /* 0x018ee20008000800 */
[C---:B--2---:R-:W-:Y:S01]  /*0ce0*/  SHF.L.U64.HI R8, R10.reuse, 0x1, R11 ;  /* 0x000000010a087819 */ /* 0x044fe2000001020b */
[----:B------:R-:W-:-:S03]  /*0cf0*/  IMAD.SHL.U32 R5, R10, 0x2, RZ ;  /* 0x000000020a057824 */ /* 0x000fc600078e00ff */
[--C-:B------:R-:W-:Y:S02]  /*0d00*/  SHF.R.U32.HI R10, RZ, 0x4, R8.reuse ;  /* 0x00000004ff0a7819 */ /* 0x100fe40000011608 */
[----:B------:R-:W-:-:S05]  /*0d10*/  SHF.R.U64 R5, R5, 0x4, R8 ;  /* 0x0000000405057819 */ /* 0x000fca0000001208 */
[----:B------:R2:W-:Y:S01]  /*0d20*/  STS [UR8+0xc], R5 ;  /* 0x00000c05ff007988 */ /* 0x0005e20008000808 */
[----:B-----5:R-:W-:Y:S02]  /*0d30*/  LOP3.LUT R4, R4, 0x7, RZ, 0xb8, !PT ;  /* 0x0000000704047812 */ /* 0x020fe400078eb8ff */
[----:B---3--:R-:W-:-:S03]  /*0d40*/  LOP3.LUT R3, R3, 0xf, R10, 0xb8, !PT ;  /* 0x0000000f03037812 */ /* 0x008fc600078eb80a */
[----:B------:R2:W-:Y:S04]  /*0d50*/  STS [UR8+0x34], R4 ;  /* 0x00003404ff007988 */ /* 0x0005e80008000808 */
[----:B------:R2:W-:Y:S02]  /*0d60*/  STS [UR8+0x1c], R3 ;  /* 0x00001c03ff007988 */ /* 0x0005e40008000808 */
.L_x_27:
[----:B------:R-:W-:Y:S05]  /*0d70*/  BSYNC.RECONVERGENT B1 ;  /* 0x0000000000017941 */ /* 0x000fea0003800200 */
.L_x_26:
[----:B------:R-:W-:Y:S04]  /*0d80*/  BSSY.RECONVERGENT B2, `(.L_x_28) ;  /* 0x000001a000027945 */ /* 0x000fe80003800200 */
[----:B------:R-:W-:Y:S04]  /*0d90*/  BSSY.RELIABLE B1, `(.L_x_29) ;  /* 0x0000015000017945 */ /* 0x000fe80003800100 */
[----:B------:R-:W-:Y:S05]  /*0da0*/  @P3 BRA `(.L_x_30) ;  /* 0x0000000000203947 */ /* 0x000fea0003800000 */
[----:B--2345:R-:W2:Y:S02]  /*0db0*/  LDS R3, [UR8+0x34] ;  /* 0x00003408ff037984 */ /* 0x03cea40008000800 */
[----:B--2---:R-:W-:-:S05]  /*0dc0*/  LOP3.LUT R3, R3, 0x38, RZ, 0xb8, !PT ;  /* 0x0000003803037812 */ /* 0x004fca00078eb8ff */
[----:B------:R2:W-:Y:S01]  /*0dd0*/  STS [UR8+0x34], R3 ;  /* 0x00003403ff007988 */ /* 0x0005e20008000808 */
[----:B------:R-:W-:Y:S05]  /*0de0*/  @P3 BRA `(.L_x_31) ;  /* 0x0000000000203947 */ /* 0x000fea0003800000 */
[----:B--2---:R-:W2:Y:S01]  /*0df0*/  LDS R3, [UR8+0x8] ;  /* 0x00000808ff037984 */ /* 0x004ea20008000800 */
[----:B------:R-:W-:-:S05]  /*0e00*/  IMAD.MOV.U32 R4, RZ, RZ, 0x780 ;  /* 0x00000780ff047424 */ /* 0x000fca00078e00ff */
[----:B--2---:R-:W-:-:S05]  /*0e10*/  LOP3.LUT R3, R3, 0x300, R4, 0xd8, !PT ;  /* 0x0000030003037812 */ /* 0x004fca00078ed804 */
[----:B------:R2:W-:Y:S02]  /*0e20*/  STS [UR8+0x8], R3 ;  /* 0x00000803ff007988 */ /* 0x0005e40008000808 */
.L_x_30:
[----:B------:R-:W-:Y:S05]  /*0e30*/  @P3 BRA `(.L_x_32) ;  /* 0x0000000000283947 */ /* 0x000fea0003800000 */
[----:B--2345:R-:W2:Y:S02]  /*0e40*/  LDS R3, [UR8+0x8] ;  /* 0x00000808ff037984 */ /* 0x03cea40008000800 */
[----:B--2---:R-:W-:-:S05]  /*0e50*/  LOP3.LUT R3, R3, 0x1800, RZ, 0xb8, !PT ;  /* 0x0000180003037812 */ /* 0x004fca00078eb8ff */
[----:B------:R3:W-:Y:S02]  /*0e60*/  STS [UR8+0x8], R3 ;  /* 0x00000803ff007988 */ /* 0x0007e40008000808 */
.L_x_31:
[----:B------:R-:W-:Y:S05]  /*0e70*/  @P3 BREAK.RELIABLE B1 ;  /* 0x0000000000013942 */ /* 0x000fea0003800100 */
[----:B------:R-:W-:Y:S05]  /*0e80*/  @P3 BRA `(.L_x_33) ;  /* 0x0000000000243947 */ /* 0x000fea0003800000 */
[----:B--23--:R-:W2:Y:S01]  /*0e90*/  LDS R3, [UR8+0x8] ;  /* 0x00000808ff037984 */ /* 0x00cea20008000800 */
[----:B------:R-:W-:-:S05]  /*0ea0*/  IMAD.MOV.U32 R4, RZ, RZ, 0x6000 ;  /* 0x00006000ff047424 */ /* 0x000fca00078e00ff */
[----:B--2---:R-:W-:-:S04]  /*0eb0*/  LOP3.LUT R3, R3, 0x6000, R4, 0xd8, !PT ;  /* 0x0000600003037812 */ /* 0x004fc800078ed804 */
[----:B------:R-:W-:-:S05]  /*0ec0*/  LOP3.LUT R3, R3, 0x400000, RZ, 0xb8, !PT ;  /* 0x0040000003037812 */ /* 0x000fca00078eb8ff */
[----:B------:R2:W-:Y:S02]  /*0ed0*/  STS [UR8+0x8], R3 ;  /* 0x00000803ff007988 */ /* 0x0005e40008000808 */
.L_x_32:
[----:B------:R-:W-:Y:S05]  /*0ee0*/  BSYNC.RELIABLE B1 ;  /* 0x0000000000017941 */ /* 0x000fea0003800100 */
.L_x_29:
[----:B--2345:R-:W2:Y:S02]  /*0ef0*/  @!P3 LDS R3, [UR8+0x8] ;  /* 0x00000808ff03b984 */ /* 0x03cea40008000800 */
[----:B--2---:R-:W-:-:S05]  /*0f00*/  @!P3 LOP3.LUT R3, R3, 0x8000, RZ, 0xb8, !PT ;  /* 0x000080000303b812 */ /* 0x004fca00078eb8ff */
[----:B------:R4:W-:Y:S02]  /*0f10*/  @!P3 STS [UR8+0x8], R3 ;  /* 0x00000803ff00b988 */ /* 0x0009e40008000808 */
.L_x_33:
[----:B------:R-:W-:Y:S05]  /*0f20*/  BSYNC.RECONVERGENT B2 ;  /* 0x0000000000027941 */ /* 0x000fea0003800200 */
.L_x_28:
[----:B------:R-:W-:Y:S05]  /*0f30*/  WARPSYNC.ALL ;  /* 0x0000000000007948 */ /* 0x000fea0003800000 */
[----:B------:R-:W-:Y:S01]  /*0f40*/  NOP ;  /* 0x0000000000007918 */ /* 0x000fe20000000000 */
[----:B------:R-:W-:-:S04]  /*0f50*/  UIADD3 UR5, UPT, UPT, UR4, 0x80, URZ ;  /* 0x0000008004057890 */ /* 0x000fc8000fffe0ff */
[----:B------:R-:W-:-:S04]  /*0f60*/  UIADD3 UR32, UP0, UPT, UR5, UR14, URZ ;  /* 0x0000000e05207290 */ /* 0x000fc8000ff1e0ff */
[----:B------:R-:W-:Y:S01]  /*0f70*/  ULEA.HI.X.SX32 UR33, UR5, UR15, 0x1, UP0 ;  /* 0x0000000f05217291 */ /* 0x000fe200080f0eff */
[----:B------:R-:W-:Y:S11]  /*0f80*/  @P0 BRA `(.L_x_34) ;  /* 0x0000000000300947 */ /* 0x000ff60003800000 */
        /* <DEDUP_REMOVED lines=12> */
.L_x_34:
[----:B------:R-:W-:Y:S05]  /*1050*/  @P0 BRA `(.L_x_35) ;  /* 0x00000000000c0947 */ /* 0x000fea0003800000 */
[----:B------:R0:W-:Y:S01]  /*1060*/  UTMACMDFLUSH ;  /* 0x00000000000079b7 */ /* 0x0001e20000000000 */
[----:B------:R-:W-:Y:S05]  /*1070*/  @P0 BRA `(.L_x_35) ;  /* 0x0000000000040947 */ /* 0x000fea0003800000 */
[----:B------:R-:W-:-:S04]  /*1080*/  DEPBAR.LE SB0, 0x0 ;  /* 0x000080000000791a */ /* 0x000fc80000000000 */
.L_x_35:
        /* <DEDUP_REMOVED lines=8> */
[----:B---345:R-:W3:Y:S01]  /*1110*/  LDS R3, [UR8+0x8] ;  /* 0x00000808ff037984 */ /* 0x038ee20008000800 */
[----:B------:R-:W4:Y:S01]  /*1120*/  LDC.64 R8, c[0x0][0x390] ;  /* 0x0000e400ff087b82 */ /* 0x000f220000000a00 */
[----:B------:R-:W-:Y:S02]  /*1130*/  IMAD.MOV.U32 R4, RZ, RZ, 0x70 ;  /* 0x00000070ff047424 */ /* 0x000fe400078e00ff */
[----:B----4-:R4:W-:Y:S03]  /*1140*/  STS.64 [UR8], R8 ;  /* 0x00000008ff007988 */ /* 0x0109e60008000a08 */
[----:B---3--:R-:W-:-:S05]  /*1150*/  LOP3.LUT R3, R3, 0x10, R4, 0xd8, !PT ;  /* 0x0000001003037812 */ /* 0x008fca00078ed804 */
[----:B------:R4:W-:Y:S02]  /*1160*/  STS [UR8+0x8], R3 ;  /* 0x00000803ff007988 */ /* 0x0009e40008000808 */
.L_x_37:
[----:B-----5:R-:W-:Y:S05]  /*1170*/  BSYNC.RECONVERGENT B2 ;  /* 0x0000000000027941 */ /* 0x020fea0003800200 */
.L_x_36:
[----:B------:R-:W-:Y:S04]  /*1180*/  BSSY.RECONVERGENT B3, `(.L_x_38) ;  /* 0x0000011000037945 */ /* 0x000fe80003800200 */
[----:B------:R-:W-:Y:S04]  /*1190*/  BSSY.RELIABLE B2, `(.L_x_39) ;  /* 0x000000e000027945 */ /* 0x000fe80003800100 */
[----:B------:R-:W-:Y:S05]  /*11a0*/  @P3 BRA `(.L_x_40) ;  /* 0x0000000000243947 */ /* 0x000fea0003800000 */
[----:B---34-:R-:W3:Y:S01]  /*11b0*/  LDS R3, [UR8+0x34] ;  /* 0x00003408ff037984 */ /* 0x018ee20008000800 */
[----:B------:R-:W-:-:S05]  /*11c0*/  IMAD.MOV.U32 R4, RZ, RZ, 0x3f000000 ;  /* 0x3f000000ff047424 */ /* 0x000fca00078e00ff */
[----:B---3--:R-:W-:-:S05]  /*11d0*/  LOP3.LUT R3, R3, 0xff000000, R4, 0xb8, !PT ;  /* 0xff00000003037812 */ /* 0x008fca00078eb804 */
[----:B------:R3:W-:Y:S01]  /*11e0*/  STS [UR8+0x34], R3 ;  /* 0x00003403ff007988 */ /* 0x0007e20008000808 */
[----:B------:R-:W-:Y:S05]  /*11f0*/  @P3 BRA `(.L_x_41) ;  /* 0x00000000001c3947 */ /* 0x000fea0003800000 */
[----:B---3--:R-:W3:Y:S01]  /*1200*/  LDS R3, [UR8+0x38] ;  /* 0x00003808ff037984 */ /* 0x008ee20008000800 */
[----:B------:R-:W-:-:S05]  /*1210*/  IMAD.MOV.U32 R4, RZ, RZ, 0x7f ;  /* 0x0000007fff047424 */ /* 0x000fca00078e00ff */
[----:B---3--:R-:W-:-:S05]  /*1220*/  LOP3.LUT R3, R3, 0xff, R4, 0xb8, !PT ;  /* 0x000000ff03037812 */ /* 0x008fca00078eb804 */
[----:B------:R5:W-:Y:S02]  /*1230*/  STS [UR8+0x38], R3 ;  /* 0x00003803ff007988 */ /* 0x000be40008000808 */
.L_x_40:
[----:B------:R-:W-:Y:S05]  /*1240*/  @P3 BREAK.RELIABLE B2 ;  /* 0x0000000000023942 */ /* 0x000fea0003800100 */
[----:B------:R-:W-:Y:S05]  /*1250*/  @P3 BRA `(.L_x_42) ;  /* 0x00000000000c3947 */ /* 0x000fea0003800000 */
[----:B------:R2:W-:Y:S02]  /*1260*/  STS [UR8+0x20], R6 ;  /* 0x00002006ff007988 */ /* 0x0005e40008000808 */
.L_x_41:
[----:B------:R-:W-:Y:S05]  /*1270*/  BSYNC.RELIABLE B2 ;  /* 0x0000000000027941 */ /* 0x000fea0003800100 */
.L_x_39:
[----:B------:R2:W-:Y:S02]  /*1280*/  @!P3 STS [UR8+0x24], R2 ;  /* 0x00002402ff00b988 */ /* 0x0005e40008000808 */
.L_x_42:
[----:B------:R-:W-:Y:S05]  /*1290*/  BSYNC.RECONVERGENT B3 ;  /* 0x0000000000037941 */ /* 0x000fea0003800200 */
.L_x_38:
[----:B------:R-:W-:Y:S05]  /*12a0*/  WARPSYNC.ALL ;  /* 0x0000000000007948 */ /* 0x000fea0003800000 */
[----:B------:R-:W-:Y:S01]  /*12b0*/  NOP ;  /* 0x0000000000007918 */ /* 0x000fe20000000000 */
[----:B------:R-:W-:Y:S04]  /*12c0*/  BSSY.RECONVERGENT B3, `(.L_x_43) ;  /* 0x000000e000037945 */ /* 0x000fe80003800200 */
[----:B------:R-:W-:Y:S05]  /*12d0*/  @P3 BRA `(.L_x_44) ;  /* 0x0000000000303947 */ /* 0x000fea0003800000 */
[----:B---345:R-:W3:Y:S01]  /*12e0*/  LDS R3, [UR8+0x34] ;  /* 0x00003408ff037984 */ /* 0x038ee20008000800 */
[----:B------:R-:W4:Y:S03]  /*12f0*/  LDC.64 R4, c[0x0][0x3b8] ;  /* 0x0000ee00ff047b82 */ /* 0x000f260000000a00 */
[----:B--2---:R-:W2:Y:S01]  /*1300*/  LDS R2, [UR8+0x1c] ;  /* 0x00001c08ff027984 */ /* 0x004ea20008000800 */
[C---:B----4-:R-:W-:Y:S01]  /*1310*/  SHF.L.U64.HI R5, R4.reuse, 0x1, R5 ;  /* 0x0000000104057819 */ /* 0x050fe20000010205 */
[----:B------:R-:W-:-:S03]  /*1320*/  IMAD.SHL.U32 R4, R4, 0x2, RZ ;  /* 0x0000000204047824 */ /* 0x000fc600078e00ff */
[--C-:B------:R-:W-:Y:S02]  /*1330*/  SHF.R.U32.HI R7, RZ, 0x4, R5.reuse ;  /* 0x00000004ff077819 */ /* 0x100fe40000011605 */
[----:B------:R-:W-:-:S05]  /*1340*/  SHF.R.U64 R4, R4, 0x4, R5 ;  /* 0x0000000404047819 */ /* 0x000fca0000001205 */
[----:B------:R4:W-:Y:S01]  /*1350*/  STS [UR8+0xc], R4 ;  /* 0x00000c04ff007988 */ /* 0x0009e20008000808 */
[----:B---3--:R-:W-:Y:S02]  /*1360*/  LOP3.LUT R3, R3, 0x7, RZ, 0xb8, !PT ;  /* 0x0000000703037812 */ /* 0x008fe400078eb8ff */
[----:B--2---:R-:W-:-:S03]  /*1370*/  LOP3.LUT R2, R2, 0xf, R7, 0xb8, !PT ;  /* 0x0000000f02027812 */ /* 0x004fc600078eb807 */
[----:B------:R4:W-:Y:S04]  /*1380*/  STS [UR8+0x34], R3 ;  /* 0x00003403ff007988 */ /* 0x0009e80008000808 */
[----:B------:R4:W-:Y:S02]  /*1390*/  STS [UR8+0x1c], R2 ;  /* 0x00001c02ff007988 */ /* 0x0009e40008000808 */
.L_x_44:
[----:B------:R-:W-:Y:S05]  /*13a0*/  BSYNC.RECONVERGENT B3 ;  /* 0x0000000000037941 */ /* 0x000fea0003800200 */
.L_x_43:
[----:B------:R-:W-:Y:S04]  /*13b0*/  BSSY.RECONVERGENT B4, `(.L_x_45) ;  /* 0x000001a000047945 */ /* 0x000fe80003800200 */
[----:B------:R-:W-:Y:S04]  /*13c0*/  BSSY.RELIABLE B3, `(.L_x_46) ;  /* 0x0000015000037945 */ /* 0x000fe80003800100 */
[----:B------:R-:W-:Y:S05]  /*13d0*/  @P3 BRA `(.L_x_47) ;  /* 0x0000000000203947 */ /* 0x000fea0003800000 */
[----:B--2-4-:R-:W2:Y:S02]  /*13e0*/  LDS R2, [UR8+0x34] ;  /* 0x00003408ff027984 */ /* 0x014ea40008000800 */
[----:B--2---:R-:W-:-:S05]  /*13f0*/  LOP3.LUT R2, R2, 0x38, RZ, 0xb8, !PT ;  /* 0x0000003802027812 */ /* 0x004fca00078eb8ff */
[----:B------:R2:W-:Y:S01]  /*1400*/  STS [UR8+0x34], R2 ;  /* 0x00003402ff007988 */ /* 0x0005e20008000808 */
[----:B------:R-:W-:Y:S05]  /*1410*/  @P3 BRA `(.L_x_48) ;  /* 0x0000000000203947 */ /* 0x000fea0003800000 */
[----:B--2---:R-:W2:Y:S01]  /*1420*/  LDS R2, [UR8+0x8] ;  /* 0x00000808ff027984 */ /* 0x004ea20008000800 */
[----:B---3-5:R-:W-:-:S05]  /*1430*/  IMAD.MOV.U32 R3, RZ, RZ, 0x780 ;  /* 0x00000780ff037424 */ /* 0x028fca00078e00ff */
[----:B--2---:R-:W-:-:S05]  /*1440*/  LOP3.LUT R2, R2, 0x300, R3, 0xd8, !PT ;  /* 0x0000030002027812 */ /* 0x004fca00078ed803 */
[----:B------:R2:W-:Y:S02]  /*1450*/  STS [UR8+0x8], R2 ;  /* 0x00000802ff007988 */ /* 0x0005e40008000808 */
.L_x_47:
[----:B------:R-:W-:Y:S05]  /*1460*/  @P3 BRA `(.L_x_49) ;  /* 0x0000000000283947 */ /* 0x000fea0003800000 */
[----:B--2-4-:R-:W2:Y:S02]  /*1470*/  LDS R2, [UR8+0x8] ;  /* 0x00000808ff027984 */ /* 0x014ea40008000800 */
[----:B--2---:R-:W-:-:S05]  /*1480*/  LOP3.LUT R2, R2, 0x1800, RZ, 0xb8, !PT ;  /* 0x0000180002027812 */ /* 0x004fca00078eb8ff */
[----:B------:R4:W-:Y:S02]  /*1490*/  STS [UR8+0x8], R2 ;  /* 0x00000802ff007988 */ /* 0x0009e40008000808 */
.L_x_48:
[----:B------:R-:W-:Y:S05]  /*14a0*/  @P3 BREAK.RELIABLE B3 ;  /* 0x0000000000033942 */ /* 0x000fea0003800100 */
[----:B------:R-:W-:Y:S05]  /*14b0*/  @P3 BRA `(.L_x_50) ;  /* 0x0000000000243947 */ /* 0x000fea0003800000 */
[----:B--2-4-:R-:W2:Y:S01]  /*14c0*/  LDS R2, [UR8+0x8] ;  /* 0x00000808ff027984 */ /* 0x014ea20008000800 */
[----:B---3-5:R-:W-:-:S05]  /*14d0*/  IMAD.MOV.U32 R3, RZ, RZ, 0x6000 ;  /* 0x00006000ff037424 */ /* 0x028fca00078e00ff */
[----:B--2---:R-:W-:-:S04]  /*14e0*/  LOP3.LUT R2, R2, 0x6000, R3, 0xd8, !PT ;  /* 0x0000600002027812 */ /* 0x004fc800078ed803 */
[----:B------:R-:W-:-:S05]  /*14f0*/  LOP3.LUT R2, R2, 0x400000, RZ, 0xb8, !PT ;  /* 0x0040000002027812 */ /* 0x000fca00078eb8ff */
[----:B------:R2:W-:Y:S02]  /*1500*/  STS [UR8+0x8], R2 ;  /* 0x00000802ff007988 */ /* 0x0005e40008000808 */
.L_x_49:
[----:B------:R-:W-:Y:S05]  /*1510*/  BSYNC.RELIABLE B3 ;  /* 0x0000000000037941 */ /* 0x000fea0003800100 */
.L_x_46:
[----:B--2-4-:R-:W2:Y:S02]  /*1520*/  @!P3 LDS R2, [UR8+0x8] ;  /* 0x00000808ff02b984 */ /* 0x014ea40008000800 */
[----:B--2---:R-:W-:-:S05]  /*1530*/  @!P3 LOP3.LUT R2, R2, 0x8000, RZ, 0xb8, !PT ;  /* 0x000080000202b812 */ /* 0x004fca00078eb8ff */
[----:B------:R2:W-:Y:S02]  /*1540*/  @!P3 STS [UR8+0x8], R2 ;  /* 0x00000802ff00b988 */ /* 0x0005e40008000808 */
.L_x_50:
[----:B------:R-:W-:Y:S05]  /*1550*/  BSYNC.RECONVERGENT B4 ;  /* 0x0000000000047941 */ /* 0x000fea0003800200 */
.L_x_45:
[----:B------:R-:W-:Y:S05]  /*1560*/  WARPSYNC.ALL ;  /* 0x0000000000007948 */ /* 0x000fea0003800000 */
[----:B------:R-:W-:Y:S01]  /*1570*/  NOP ;  /* 0x0000000000007918 */ /* 0x000fe20000000000 */
[----:B------:R-:W-:-:S04]  /*1580*/  UIADD3 UR4, UPT, UPT, UR4, 0x100, URZ ;  /* 0x0000010004047890 */ /* 0x000fc8000fffe0ff */
[----:B------:R-:W-:-:S04]  /*1590*/  UIADD3 UR14, UP0, UPT, UR4, UR14, URZ ;  /* 0x0000000e040e7290 */ /* 0x000fc8000ff1e0ff */
[----:B------:R-:W-:Y:S01]  /*15a0*/  ULEA.HI.X.SX32 UR15, UR4, UR15, 0x1, UP0 ;  /* 0x0000000f040f7291 */ /* 0x000fe200080f0eff */
[----:B------:R-:W-:Y:S11]  /*15b0*/  @P0 BRA `(.L_x_51) ;  /* 0x0000000000300947 */ /* 0x000ff60003800000 */
[----:B--2-4-:R-:W2:Y:S01]  /*15c0*/  S2R R2, SR_LANEID ;  /* 0x0000000000027919 */ /* 0x014ea20000000000 */
[----:B------:R-:W-:Y:S05]  /*15d0*/  WARPSYNC.ALL ;  /* 0x0000000000007948 */ /* 0x000fea0003800000 */
[----:B------:R-:W-:Y:S01]  /*15e0*/  NOP ;  /* 0x0000000000007918 */ /* 0x000fe20000000000 */
[----:B--2---:R-:W-:-:S05]  /*15f0*/  IMAD.SHL.U32 R4, R2, 0x4, RZ ;  /* 0x0000000402047824 */ /* 0x004fca00078e00ff */
[----:B------:R-:W2:Y:S01]  /*1600*/  LDS R5, [R4+UR8] ;  /* 0x0000000804057984 */ /* 0x000ea20008000800 */
[----:B------:R-:W-:-:S05]  /*1610*/  IADD3 R2, P1, PT, R4, UR14, RZ ;  /* 0x0000000e04027c10 */ /* 0x000fca000ff3e0ff */
[----:B---3-5:R-:W-:-:S05]  /*1620*/  IMAD.X R3, RZ, RZ, UR15, P1 ;  /* 0x0000000fff037e24 */ /* 0x028fca00088e06ff */
[----:B--2---:R2:W3:Y:S01]  /*1630*/  ATOMG.E.EXCH.STRONG.GPU PT, RZ, [R2], R5 ;  /* 0x0000000502ff73a8 */ /* 0x0044e200041ee100 */
[----:B------:R-:W-:-:S04]  /*1640*/  DEPBAR {5,4,3,2,1,0} ;  /* 0x0000003f0000791a */ /* 0x000fc80000000000 */
[----:B------:R-:W4:Y:S02]  /*1650*/  CCTL.E.C.LDCU.IV.DEEP [UR14] ;  /* 0x000000000e007540 */ /* 0x000f240009c08000 */
[----:B----4-:R2:W-:Y:S01]  /*1660*/  UTMACCTL.IV [UR14] ;  /* 0x000000000e0079b9 */ /* 0x0105e20008000000 */
[----:B------:R-:W-:Y:S01]  /*1670*/  NOP ;  /* 0x0000000000007918 */ /* 0x000fe20000000000 */
.L_x_51:
[----:B------:R-:W-:Y:S05]  /*1680*/  @P0 BRA `(.L_x_52) ;  /* 0x00000000000c0947 */ /* 0x000fea0003800000 */
[----:B------:R0:W-:Y:S01]  /*1690*/  UTMACMDFLUSH ;  /* 0x00000000000079b7 */ /* 0x0001e20000000000 */
[----:B------:R-:W-:Y:S05]  /*16a0*/  @P0 BRA `(.L_x_52) ;  /* 0x0000000000040947 */ /* 0x000fea0003800000 */
[----:B------:R-:W-:-:S04]  /*16b0*/  DEPBAR.LE SB0, 0x0 ;  /* 0x000080000000791a */ /* 0x000fc80000000000 */
.L_x_52:
[----:B------:R-:W-:Y:S05]  /*16c0*/  WARPSYNC.ALL ;  /* 0x0000000000007948 */ /* 0x000fea0003800000 */
[----:B------:R-:W-:Y:S01]  /*16d0*/  NOP ;  /* 0x0000000000007918 */ /* 0x000fe20000000000 */
[----:B---3--:R-:W-:Y:S01]  /*16e0*/  BAR.SYNC.DEFER_BLOCKING 0x0 ;  /* 0x0000000000007b1d */ /* 0x008fe20000010000 */
[----:B--2-4-:R-:W-:Y:S01]  /*16f0*/  SHF.R.U32.HI R2, RZ, 0x5, R0 ;  /* 0x00000005ff027819 */ /* 0x014fe20000011600 */
[----:B------:R-:W-:-:S03]  /*1700*/  UIADD3 UR7, UPT, UPT, UR8, 0x30020, URZ ;  /* 0x0003002008077890 */ /* 0x000fc6000fffe0ff */
[----:B------:R-:W-:Y:S01]  /*1710*/  R2UR UR9, R2 ;  /* 0x00000000020972ca */ /* 0x000fe200000e0000 */
[----:B------:R-:W-:Y:S01]  /*1720*/  VOTEU.ALL UP0, P3 ;  /* 0x0000000000ff7886 */ /* 0x000fe20001800000 */
[----:B------:R-:W-:Y:S01]  /*1730*/  UMOV UR4, 0x1 ;  /* 0x0000000100047882 */ /* 0x000fe20000000000 */
[----:B------:R-:W-:Y:S01]  /*1740*/  VOTEU.ALL UP1, P3 ;  /* 0x0000000000ff7886 */ /* 0x000fe20001820000 */
[----:B------:R-:W-:Y:S02]  /*1750*/  BSSY.RECONVERGENT B4, `(.L_x_53) ;  /* 0x0000018000047945 */ /* 0x000fe40003800200 */
[----:B------:R-:W-:-:S04]  /*1760*/  @!UP0 UIADD3 UR18, UPT, UPT, -UR4, 0x100000, URZ ;  /* 0x0010000004128890 */ /* 0x000fc8000fffe1ff */
[----:B------:R-:W-:Y:S02]  /*1770*/  @!UP0 USHF.L.U32 UR19, UR18, 0xb, URZ ;  /* 0x0000000b12138899 */ /* 0x000fe400080006ff */
[----:B------:R-:W-:Y:S02]  /*1780*/  @!UP0 USHF.L.U32 UR18, UR18, 0x1, URZ ;  /* 0x0000000112128899 */ /* 0x000fe400080006ff */
[----:B------:R-:W-:-:S04]  /*1790*/  @!UP0 UIADD3 UR4, UPT, UPT, -UR4, 0x100000, URZ ;  /* 0x0010000004048890 */ /* 0x000fc8000fffe1ff */
[----:B------:R-:W-:Y:S02]  /*17a0*/  @!UP0 USHF.L.U32 UR5, UR4, 0xb, URZ ;  /* 0x0000000b04058899 */ /* 0x000fe400080006ff */
[----:B------:R-:W-:Y:S01]  /*17b0*/  @!UP0 USHF.L.U32 UR4, UR4, 0x1, URZ ;  /* 0x0000000104048899 */ /* 0x000fe200080006ff */
[----:B------:R-:W-:Y:S01]  /*17c0*/  VOTEU.ALL UP0, P3 ;  /* 0x0000000000ff7886 */ /* 0x000fe20001800000 */
[----:B------:R-:W2:Y:S04]  /*17d0*/  FENCE.VIEW.ASYNC.S ;  /* 0x00000000000073c6 */ /* 0x000ea80000000000 */
[----:B--2---:R2:W3:Y:S06]  /*17e0*/  @!UP0 SYNCS.EXCH.64 URZ, [UR8+0x30000], UR18 ;  /* 0x0300001208ff85b2 */ /* 0x0044ec0008000100 */
[----:B------:R2:W3:Y:S02]  /*17f0*/  @!UP1 SYNCS.EXCH.64 URZ, [UR8+0x30020], UR4 ;  /* 0x0300200408ff95b2 */ /* 0x0004e40008000100 */
[----:B---3--:R-:W-:Y:S06]  /*1800*/  BAR.SYNC.DEFER_BLOCKING 0x0 ;  /* 0x0000000000007b1d */ /* 0x008fec0000010000 */
[----:B------:R-:W-:Y:S05]  /*1810*/  @P3 BRA `(.L_x_54) ;  /* 0x00000000002c3947 */ /* 0x000fea0003800000 */
[----:B--2---:R-:W-:Y:S02]  /*1820*/  UMOV UR4, 0x1 ;  /* 0x0000000100047882 */ /* 0x004fe40000000000 */
[----:B------:R-:W-:-:S04]  /*1830*/  UIADD3 UR18, UPT, UPT, -UR4, 0x100000, URZ ;  /* 0x0010000004127890 */ /* 0x000fc8000fffe1ff */
[----:B------:R-:W-:Y:S02]  /*1840*/  USHF.L.U32 UR19, UR18, 0xb, URZ ;  /* 0x0000000b12137899 */ /* 0x000fe400080006ff */
[----:B------:R-:W-:Y:S02]  /*1850*/  USHF.L.U32 UR18, UR18, 0x1, URZ ;  /* 0x0000000112127899 */ /* 0x000fe400080006ff */
[----:B------:R-:W-:-:S04]  /*1860*/  UIADD3 UR4, UPT, UPT, -UR4, 0x100000, URZ ;  /* 0x0010000004047890 */ /* 0x000fc8000fffe1ff */
[----:B------:R-:W-:Y:S02]  /*1870*/  USHF.L.U32 UR5, UR4, 0xb, URZ ;  /* 0x0000000b04057899 */ /* 0x000fe400080006ff */
[----:B------:R-:W-:Y:S01]  /*1880*/  USHF.L.U32 UR4, UR4, 0x1, URZ ;  /* 0x0000000104047899 */ /* 0x000fe200080006ff */
[----:B------:R-:W2:Y:S03]  /*1890*/  FENCE.VIEW.ASYNC.S ;  /* 0x00000000000073c6 */ /* 0x000ea60000000000 */
[----:B--2---:R3:W4:Y:S08]  /*18a0*/  SYNCS.EXCH.64 URZ, [UR8+0x30008], UR18 ;  /* 0x0300081208ff75b2 */ /* 0x0047300008000100 */
[----:B------:R3:W2:Y:S02]  /*18b0*/  SYNCS.EXCH.64 URZ, [UR8+0x30028], UR4 ;  /* 0x0300280408ff75b2 */ /* 0x0006a40008000100 */
[----:B---3--:R-:W-:Y:S01]  /*18c0*/  NOP ;  /* 0x0000000000007918 */ /* 0x008fe20000000000 */
.L_x_54:
[----:B--2---:R-:W-:Y:S05]  /*18d0*/  BSYNC.RECONVERGENT B4 ;  /* 0x0000000000047941 */ /* 0x004fea0003800200 */
.L_x_53:
[----:B----4-:R-:W-:Y:S06]  /*18e0*/  BAR.SYNC.DEFER_BLOCKING 0x0 ;  /* 0x0000000000007b1d */ /* 0x010fec0000010000 */
[----:B------:R-:W-:Y:S04]  /*18f0*/  BSSY.RECONVERGENT B4, `(.L_x_55) ;  /* 0x000000d000047945 */ /* 0x000fe80003800200 */
[----:B------:R-:W-:Y:S05]  /*1900*/  @P3 BRA `(.L_x_56) ;  /* 0x00000000002c3947 */ /* 0x000fea0003800000 */
[----:B------:R-:W-:Y:S02]  /*1910*/  UMOV UR4, 0x1 ;  /* 0x0000000100047882 */ /* 0x000fe40000000000 */
[----:B------:R-:W-:-:S04]  /*1920*/  UIADD3 UR18, UPT, UPT, -UR4, 0x100000, URZ ;  /* 0x0010000004127890 */ /* 0x000fc8000fffe1ff */
[----:B------:R-:W-:Y:S02]  /*1930*/  USHF.L.U32 UR19, UR18, 0xb, URZ ;  /* 0x0000000b12137899 */ /* 0x000fe400080006ff */
[----:B------:R-:W-:Y:S02]  /*1940*/  USHF.L.U32 UR18, UR18, 0x1, URZ ;  /* 0x0000000112127899 */ /* 0x000fe400080006ff */
[----:B------:R-:W-:-:S04]  /*1950*/  UIADD3 UR4, UPT, UPT, -UR4, 0x100000, URZ ;  /* 0x0010000004047890 */ /* 0x000fc8000fffe1ff */
[----:B------:R-:W-:Y:S02]  /*1960*/  USHF.L.U32 UR5, UR4, 0xb, URZ ;  /* 0x0000000b04057899 */ /* 0x000fe400080006ff */
[----:B------:R-:W-:Y:S01]  /*1970*/  USHF.L.U32 UR4, UR4, 0x1, URZ ;  /* 0x0000000104047899 */ /* 0x000fe200080006ff */
[----:B------:R-:W2:Y:S03]  /*1980*/  FENCE.VIEW.ASYNC.S ;  /* 0x00000000000073c6 */ /* 0x000ea60000000000 */
[----:B--2---:R2:W3:Y:S08]  /*1990*/  SYNCS.EXCH.64 URZ, [UR8+0x30010], UR18 ;  /* 0x0300101208ff75b2 */ /* 0x0044f00008000100 */
[----:B------:R2:W4:Y:S01]  /*19a0*/  SYNCS.EXCH.64 URZ, [UR8+0x30030], UR4 ;  /* 0x0300300408ff75b2 */ /* 0x0005220008000100 */
[----:B------:R-:W-:Y:S01]  /*19b0*/  NOP ;  /* 0x0000000000007918 */ /* 0x000fe20000000000 */
.L_x_56:
[----:B--2---:R-:W-:Y:S05]  /*19c0*/  BSYNC.RECONVERGENT B4 ;  /* 0x0000000000047941 */ /* 0x004fea0003800200 */
.L_x_55:
[----:B---34-:R-:W-:Y:S01]  /*19d0*/  BAR.SYNC.DEFER_BLOCKING 0x0 ;  /* 0x0000000000007b1d */ /* 0x018fe20000010000 */
[----:B------:R-:W-:Y:S01]  /*19e0*/  USHF.L.U32 UR23, UR13, 0x7, URZ ;  /* 0x000000070d177899 */ /* 0x000fe200080006ff */
[----:B------:R-:W-:Y:S01]  /*19f0*/  ISETP.GE.AND P0, PT, R12, 0x1, PT ;  /* 0x000000010c00780c */ /* 0x000fe20003f06270 */
[----:B------:R-:W-:-:S03]  /*1a00*/  USHF.L.U32 UR6, UR16, 0x6, URZ ;  /* 0x0000000610067899 */ /* 0x000fc600080006ff */
        /* <DEDUP_REMOVED lines=13> */
.L_x_58:
[----:B--2---:R-:W-:Y:S05]  /*1ae0*/  BSYNC.RECONVERGENT B4 ;  /* 0x0000000000047941 */ /* 0x004fea0003800200 */
.L_x_57:
[----:B------:R-:W-:Y:S05]  /*1af0*/  @!P0 BRA `(.L_x_59) ;  /* 0x0000000c00408947 */ /* 0x000fea0003800000 */
[----:B---34-:R-:W-:Y:S01]  /*1b00*/  BAR.SYNC.DEFER_BLOCKING 0x0 ;  /* 0x0000000000007b1d */ /* 0x018fe20000010000 */
[----:B------:R-:W-:Y:S01]  /*1b10*/  @!P3 IMAD.MOV.U32 R2, RZ, RZ, 0xc000 ;  /* 0x0000c000ff02b424 */ /* 0x000fe200078e00ff */
[----:B------:R-:W-:Y:S01]  /*1b20*/  ELECT P1, URZ, PT ;  /* 0x0000000000ff782f */ /* 0x000fe20003820000 */
[----:B------:R-:W-:-:S03]  /*1b30*/  ULOP3.LUT UR4, UR9, 0x1, URZ, 0xc0, !UPT ;  /* 0x0000000109047892 */ /* 0x000fc6000f8ec0ff */
[C---:B------:R-:W-:Y:S02]  /*1b40*/  ISETP.LT.U32.AND P1, PT, R68.reuse, 0x40, P1 ;  /* 0x000000404400780c */ /* 0x040fe40000f21070 */
[----:B------:R-:W-:Y:S01]  /*1b50*/  ELECT P0, URZ, PT ;  /* 0x0000000000ff782f */ /* 0x000fe20003800000 */
[----:B------:R-:W-:Y:S02]  /*1b60*/  ULEA UR20, UR4, UR8, 0xe ;  /* 0x0000000804147291 */ /* 0x000fe4000f8e70ff */
[----:B------:R-:W-:Y:S01]  /*1b70*/  USHF.L.U32 UR22, UR4, 0x6, URZ ;  /* 0x0000000604167899 */ /* 0x000fe200080006ff */
[----:B------:R-:W-:Y:S01]  /*1b80*/  ISETP.LT.U32.AND P0, PT, R68, 0x20, P0 ;  /* 0x000000204400780c */ /* 0x000fe20000701070 */
[----:B------:R-:W-:Y:S01]  /*1b90*/  UIADD3 UR16, UPT, UPT, UR8, 0x20000, URZ ;  /* 0x0002000008107890 */ /* 0x000fe2000fffe0ff */
[----:B------:R-:W-:-:S05]  /*1ba0*/  UMOV UR18, UR6 ;  /* 0x0000000600127c82 */ /* 0x000fca0008000000 */
[----:B------:R-:W-:Y:S01]  /*1bb0*/  VOTEU.ANY UP0, P1 ;  /* 0x0000000000ff7886 */ /* 0x000fe20000800100 */
[----:B------:R2:W-:Y:S01]  /*1bc0*/  @!P3 SYNCS.ARRIVE.TRANS64 RZ, [UR8+0x30000], R2 ;  /* 0x03000002ffffb9a7 */ /* 0x0005e20008000008 */
[----:B------:R3:W-:Y:S06]  /*1bd0*/  MEMBAR.ALL.CTA ;  /* 0x0000000000007992 */ /* 0x0007ec0000008000 */
[----:B---3--:R-:W3:Y:S01]  /*1be0*/  FENCE.VIEW.ASYNC.S ;  /* 0x00000000000073c6 */ /* 0x008ee20000000000 */
[----:B------:R-:W-:Y:S01]  /*1bf0*/  @UP0 UIADD3 UR21, UPT, UPT, UR8, 0x30000, URZ ;  /* 0x0003000008150890 */ /* 0x000fe2000fffe0ff */
[----:B---3--:R-:W-:Y:S01]  /*1c00*/  VOTEU.ANY UP0, P1 ;  /* 0x0000000000ff7886 */ /* 0x008fe20000800100 */
[----:B------:R-:W-:Y:S01]  /*1c10*/  VOTEU.ANY UP1, P0 ;  /* 0x0000000000ff7886 */ /* 0x000fe20000020100 */
[----:B------:R-:W-:-:S04]  /*1c20*/  VOTEU.ANY UP2, P0 ;  /* 0x0000000000ff7886 */ /* 0x000fc80000040100 */
[----:B------:R-:W-:Y:S01]  /*1c30*/  @UP1 UIADD3 UR17, UPT, UPT, UR8, 0x30000, URZ ;  /* 0x0003000008111890 */ /* 0x000fe2000fffe0ff */
[----:B------:R-:W-:Y:S01]  /*1c40*/  @UP1 UMOV UR19, URZ ;  /* 0x000000ff00131c82 */ /* 0x000fe20008000000 */
[----:B------:R-:W-:Y:S06]  /*1c50*/  BAR.SYNC.DEFER_BLOCKING 0x0 ;  /* 0x0000000000007b1d */ /* 0x000fec0000010000 */
[----:B------:R2:W-:Y:S01]  /*1c60*/  @UP0 UTMALDG.2D [UR20], [UR10] ;  /* 0x000000140a0005b4 */ /* 0x0005e20008008000 */
[----:B------:R-:W-:Y:S01]  /*1c70*/  UISETP.NE.U32.AND UP0, UPT, UR9, URZ, UPT ;  /* 0x000000ff0900728c */ /* 0x000fe2000bf05070 */
[----:B------:R-:W-:Y:S06]  /*1c80*/  BAR.SYNC.DEFER_BLOCKING 0x0 ;  /* 0x0000000000007b1d */ /* 0x000fec0000010000 */
[----:B------:R2:W-:Y:S02]  /*1c90*/  @UP2 UTMALDG.2D [UR16], [UR32] ;  /* 0x00000010200025b4 */ /* 0x0005e40008008000 */
[----:B------:R-:W-:Y:S06]  /*1ca0*/  BAR.SYNC.DEFER_BLOCKING 0x0 ;  /* 0x0000000000007b1d */ /* 0x000fec0000010000 */
[----:B------:R-:W3:Y:S02]  /*1cb0*/  SYNCS.PHASECHK.TRANS64.TRYWAIT P0, [UR8+0x30000], RZ ;  /* 0x030000ffff0075a7 */ /* 0x000ee40008001108 */
[----:B--23--:R-:W-:Y:S05]  /*1cc0*/  @!P0 BRA `(.L_x_60) ;  /* 0x0000001000f08947 */ /* 0x00cfea0003800000 */
.L_x_78:
[----:B------:R-:W-:Y:S05]  /*1cd0*/  BRA.U UP0, `(.L_x_61) ;  /* 0x0000000100c47547 */ /* 0x000fea000b800000 */
[----:B------:R-:W-:Y:S02]  /*1ce0*/  USHF.R.U32.HI UR18, URZ, 0x4, UR16 ;  /* 0x00000004ff127899 */ /* 0x000fe40008011610 */
[----:B------:R-:W-:Y:S02]  /*1cf0*/  USHF.R.U32.HI UR16, URZ, 0x4, UR8 ;  /* 0x00000004ff107899 */ /* 0x000fe40008011608 */
[----:B------:R-:W-:Y:S02]  /*1d00*/  USGXT.U32 UR18, UR18, 0xe ;  /* 0x0000000e1212789a */ /* 0x000fe40008000000 */
[----:B------:R-:W-:Y:S02]  /*1d10*/  USGXT.U32 UR16, UR16, 0xe ;  /* 0x0000000e1010789a */ /* 0x000fe40008000000 */
[----:B------:R-:W-:Y:S02]  /*1d20*/  UIADD3 UR58, UP1, UPT, UR18, 0x80, URZ ;  /* 0x00000080123a7890 */ /* 0x000fe4000ff3e0ff */
[----:B------:R-:W-:Y:S01]  /*1d30*/  UIADD3 UR56, UP0, UPT, UR16, 0x2, URZ ;  /* 0x0000000210387890 */ /* 0x000fe2000ff1e0ff */
[----:B------:R-:W-:Y:S01]  /*1d40*/  UMOV UR4, URZ ;  /* 0x000000ff00047c82 */ /* 0x000fe20008000000 */
[----:B------:R-:W-:-:S02]  /*1d50*/  UMOV UR5, URZ ;  /* 0x000000ff00057c82 */ /* 0x000fc40008000000 */
[----:B------:R-:W-:Y:S02]  /*1d60*/  UIADD3.X UR57, UPT, UPT, UR4, 0x40004040, URZ, UP0, !UPT ;  /* 0x4000404004397890 */ /* 0x000fe400087fe4ff */
[----:B------:R-:W-:Y:S02]  /*1d70*/  UIADD3.X UR59, UPT, UPT, UR5, 0x40004040, URZ, UP1, !UPT ;  /* 0x40004040053b7890 */ /* 0x000fe40008ffe4ff */
[----:B------:R-:W-:Y:S02]  /*1d80*/  UIADD3.64 UR4, UPT, UPT, UR56, 0x2, URZ ;  /* 0x0000000238047897 */ /* 0x000fe4000fffe0ff */
[----:B------:R-:W-:Y:S02]  /*1d90*/  UIADD3.64 UR34, UPT, UPT, UR58, 0x80, URZ ;  /* 0x000000803a227897 */ /* 0x000fe4000fffe0ff */
[----:B------:R-:W-:Y:S02]  /*1da0*/  UIADD3.64 UR36, UPT, UPT, UR56, 0x4, URZ ;  /* 0x0000000438247897 */ /* 0x000fe4000fffe0ff */
[----:B------:R-:W-:-:S02]  /*1db0*/  UIADD3.64 UR38, UPT, UPT, UR58, 0x100, URZ ;  /* 0x000001003a267897 */ /* 0x000fc4000fffe0ff */
[----:B------:R-:W-:Y:S02]  /*1dc0*/  UIADD3.64 UR40, UPT, UPT, UR56, 0x3fe, URZ ;  /* 0x000003fe38287897 */ /* 0x000fe4000fffe0ff */
[----:B------:R-:W-:Y:S02]  /*1dd0*/  UIADD3.64 UR42, UPT, UPT, UR58, 0x180, URZ ;  /* 0x000001803a2a7897 */ /* 0x000fe4000fffe0ff */
[----:B------:R-:W-:Y:S02]  /*1de0*/  UIADD3.64 UR44, UPT, UPT, UR56, 0x400, URZ ;  /* 0x00000400382c7897 */ /* 0x000fe4000fffe0ff */
[----:B------:R-:W-:Y:S02]  /*1df0*/  UIADD3.64 UR46, UPT, UPT, UR58, 0x200, URZ ;  /* 0x000002003a2e7897 */ /* 0x000fe4000fffe0ff */
[----:B------:R-:W-:Y:S02]  /*1e00*/  UIADD3.64 UR48, UPT, UPT, UR56, 0x402, URZ ;  /* 0x0000040238307897 */ /* 0x000fe4000fffe0ff */
[----:B------:R-:W-:Y:S01]  /*1e10*/  UIADD3.64 UR50, UPT, UPT, UR58, 0x280, URZ ;  /* 0x000002803a327897 */ /* 0x000fe2000fffe0ff */
[----:B------:R-:W-:Y:S01]  /*1e20*/  UMOV UR24, 0x0 ;  /* 0x0000000000187882 */ /* 0x000fe20000000000 */
[----:B------:R-:W-:Y:S01]  /*1e30*/  UMOV UR25, 0x8110010 ;  /* 0x0811001000197882 */ /* 0x000fe20000000000 */
[----:B------:R-:W-:Y:S01]  /*1e40*/  UIADD3.64 UR52, UPT, UPT, UR56, 0x404, URZ ;  /* 0x0000040438347897 */ /* 0x000fe2000fffe0ff */
[----:B------:R-:W-:Y:S01]  /*1e50*/  UMOV UR17, 0x40004040 ;  /* 0x4000404000117882 */ /* 0x000fe20000000000 */
[----:B------:R-:W-:Y:S01]  /*1e60*/  UIADD3.64 UR54, UPT, UPT, UR58, 0x300, URZ ;  /* 0x000003003a367897 */ /* 0x000fe2000fffe0ff */
[----:B------:R-:W-:Y:S01]  /*1e70*/  UMOV UR19, 0x40004040 ;  /* 0x4000404000137882 */ /* 0x000fe20000000000 */
[----:B------:R-:W-:Y:S01]  /*1e80*/  UMOV UR20, 0x0 ;  /* 0x0000000000147882 */ /* 0x000fe20000000000 */
[----:B------:R-:W-:Y:S01]  /*1e90*/  UMOV UR21, 0x8110010 ;  /* 0x0811001000157882 */ /* 0x000fe20000000000 */
[----:B------:R-:W-:Y:S01]  /*1ea0*/  UMOV UR28, 0x0 ;  /* 0x00000000001c7882 */ /* 0x000fe20000000000 */
[----:B------:R-:W-:Y:S01]  /*1eb0*/  UMOV UR29, 0x8110010 ;  /* 0x08110010001d7882 */ /* 0x000fe20000000000 */
[----:B------:R2:W-:Y:S01]  /*1ec0*/  UTCHMMA gdesc[UR16], gdesc[UR18], tmem[UR12], tmem[UR24], idesc[UR25], !UPT ;  /* 0x00ff1812100075ea */ /* 0x0005e2000f80000c */
[----:B------:R-:W-:Y:S01]  /*1ed0*/  UMOV UR26, 0x0 ;  /* 0x00000000001a7882 */ /* 0x000fe20000000000 */
[----:B------:R-:W-:Y:S01]  /*1ee0*/  UMOV UR27, 0x8110010 ;  /* 0x08110010001b7882 */ /* 0x000fe20000000000 */
[----:B------:R2:W-:Y:S01]  /*1ef0*/  UTCHMMA gdesc[UR56], gdesc[UR58], tmem[UR12], tmem[UR20], idesc[UR21], UPT ;  /* 0x00ff143a380075ea */ /* 0x0005e2000b80000c */
        /* <DEDUP_REMOVED lines=12> */
[----:B------:R2:W-:Y:S01]  /*1fc0*/  UTCHMMA gdesc[UR48], gdesc[UR50], tmem[UR12], tmem[UR62], idesc[UR63], UPT ;  /* 0x00ff3e32300075ea */ /* 0x0005e2000b80000c */
[----:B------:R2:W-:Y:S01]  /*1fd0*/  UTCHMMA gdesc[UR52], gdesc[UR54], tmem[UR12], tmem[UR64], idesc[UR65], UPT ;  /* 0x00ff4036340075ea */ /* 0x0005e2000b80000c */
[----:B------:R-:W-:Y:S01]  /*1fe0*/  NOP ;  /* 0x0000000000007918 */ /* 0x000fe20000000000 */
.L_x_61:
[----:B------:R-:W-:Y:S01]  /*1ff0*/  ELECT P0, URZ, PT ;  /* 0x0000000000ff782f */ /* 0x000fe20003800000 */
[----:B--2---:R-:W-:Y:S01]  /*2000*/  UMOV UR4, UR7 ;  /* 0x0000000700047c82 */ /* 0x004fe20008000000 */
[----:B------:R-:W-:Y:S02]  /*2010*/  UMOV UR5, URZ ;  /* 0x000000ff00057c82 */ /* 0x000fe40008000000 */
[----:B------:R-:W-:-:S13]  /*2020*/  ISETP.LT.U32.AND P0, PT, R68, 0x20, P0 ;  /* 0x000000204400780c */ /* 0x000fda0000701070 */
[----:B------:R-:W-:Y:S01]  /*2030*/  VOTEU.ANY UP0, P0 ;  /* 0x0000000000ff7886 */ /* 0x000fe20000000100 */
[----:B------:R-:W-:Y:S01]  /*2040*/  VOTEU.ANY UP1, P0 ;  /* 0x0000000000ff7886 */ /* 0x000fe20000020100 */
[----:B------:R-:W-:-:S03]  /*2050*/  ISETP.GE.U32.AND P0, PT, R12, 0x81, PT ;  /* 0x000000810c00780c */ /* 0x000fc60003f06070 */
[----:B------:R-:W-:Y:S02]  /*2060*/  @UP0 UMOV UR4, UR4 ;  /* 0x0000000400040c82 */ /* 0x000fe40008000000 */
[----:B------:R2:W-:Y:S01]  /*2070*/  @UP1 UTCBAR [UR4], URZ ;  /* 0x000000ff040013e9 */ /* 0x0005e200080000ff */
[----:B------:R-:W-:Y:S06]  /*2080*/  BAR.SYNC.DEFER_BLOCKING 0x0 ;  /* 0x0000000000007b1d */ /* 0x000fec0000010000 */
[----:B------:R-:W3:Y:S02]  /*2090*/  SYNCS.PHASECHK.TRANS64.TRYWAIT P1, [UR8+0x30020], RZ ;  /* 0x030020ffff0075a7 */ /* 0x000ee40008021108 */
[----:B--23--:R-:W-:Y:S05]  /*20a0*/  @!P1 BRA `(.L_x_62) ;  /* 0x0000001000049947 */ /* 0x00cfea0003800000 */
.L_x_79:
[----:B------:R-:W-:Y:S01]  /*20b0*/  IMAD.MOV.U32 R2, RZ, RZ, RZ ;  /* 0x000000ffff027224 */ /* 0x000fe200078e00ff */
[----:B------:R-:W-:Y:S06]  /*20c0*/  @!P0 BRA `(.L_x_59) ;  /* 0x0000000400cc8947 */ /* 0x000fec0003800000 */
[----:B------:R-:W2:Y:S01]  /*20d0*/  LDCU UR34, c[0x0][0x3a0] ;  /* 0x00007400ff2277ac */ /* 0x000ea20008000800 */
[----:B------:R-:W-:Y:S01]  /*20e0*/  UMOV UR13, 0x1 ;  /* 0x00000001000d7882 */ /* 0x000fe20000000000 */
[----:B------:R-:W-:-:S05]  /*20f0*/  UMOV UR7, 0x80 ;  /* 0x0000008000077882 */ /* 0x000fca0000000000 */
.L_x_66:
[----:B------:R-:W-:Y:S01]  /*2100*/  BAR.SYNC.DEFER_BLOCKING 0x0 ;  /* 0x0000000000007b1d */ /* 0x000fe20000010000 */
[----:B------:R-:W-:Y:S01]  /*2110*/  ULEA UR35, UR13, UR8, 0x3 ;  /* 0x000000080d237291 */ /* 0x000fe2000f8e18ff */
[----:B-----5:R-:W-:Y:S01]  /*2120*/  @!P3 IMAD.MOV.U32 R3, RZ, RZ, 0xc000 ;  /* 0x0000c000ff03b424 */ /* 0x020fe200078e00ff */
[----:B------:R-:W-:Y:S01]  /*2130*/  ELECT P1, URZ, PT ;  /* 0x0000000000ff782f */ /* 0x000fe20003820000 */
[----:B------:R-:W-:-:S03]  /*2140*/  ULEA UR16, UR13, UR8, 0xf ;  /* 0x000000080d107291 */ /* 0x000fc6000f8e78ff */
[----:B------:R-:W-:Y:S01]  /*2150*/  ISETP.LT.U32.AND P1, PT, R68, 0x40, P1 ;  /* 0x000000404400780c */ /* 0x000fe20000f21070 */
[----:B------:R-:W-:Y:S01]  /*2160*/  ULOP3.LUT UR22, UR9, 0x1, URZ, 0xc0, !UPT ;  /* 0x0000000109167892 */ /* 0x000fe2000f8ec0ff */
[----:B------:R-:W-:-:S03]  /*2170*/  ELECT P0, URZ, PT ;  /* 0x0000000000ff782f */ /* 0x000fc60003800000 */
[----:B------:R-:W-:Y:S02]  /*2180*/  ULEA UR20, UR22, UR16, 0xe ;  /* 0x0000001016147291 */ /* 0x000fe4000f8e70ff */
[----:B------:R-:W-:Y:S01]  /*2190*/  ULEA UR22, UR22, UR7, 0x6 ;  /* 0x0000000716167291 */ /* 0x000fe2000f8e30ff */
[----:B------:R-:W-:Y:S01]  /*21a0*/  ISETP.LT.U32.AND P0, PT, R68, 0x20, P0 ;  /* 0x000000204400780c */ /* 0x000fe20000701070 */
[----:B------:R-:W-:-:S04]  /*21b0*/  ULEA UR4, UR13, UR8, 0xe ;  /* 0x000000080d047291 */ /* 0x000fc8000f8e70ff */
[----:B------:R-:W-:Y:S01]  /*21c0*/  VOTEU.ANY UP0, P1 ;  /* 0x0000000000ff7886 */ /* 0x000fe20000800100 */
[----:B------:R-:W-:Y:S01]  /*21d0*/  UIADD3 UR4, UPT, UPT, UR4, 0x20000, URZ ;  /* 0x0002000004047890 */ /* 0x000fe2000fffe0ff */
[----:B------:R3:W-:Y:S01]  /*21e0*/  @!P3 SYNCS.ARRIVE.TRANS64 RZ, [UR35+0x30000], R3 ;  /* 0x03000003ffffb9a7 */ /* 0x0007e20008000023 */
[----:B------:R4:W-:Y:S06]  /*21f0*/  MEMBAR.ALL.CTA ;  /* 0x0000000000007992 */ /* 0x0009ec0000008000 */
[----:B----4-:R-:W4:Y:S01]  /*2200*/  FENCE.VIEW.ASYNC.S ;  /* 0x00000000000073c6 */ /* 0x010f220000000000 */
[----:B------:R-:W-:Y:S01]  /*2210*/  @UP0 UIADD3 UR21, UPT, UPT, UR35, 0x30000, URZ ;  /* 0x0003000023150890 */ /* 0x000fe2000fffe0ff */
[----:B----4-:R-:W-:Y:S01]  /*2220*/  VOTEU.ANY UP0, P1 ;  /* 0x0000000000ff7886 */ /* 0x010fe20000800100 */
[----:B------:R-:W-:Y:S01]  /*2230*/  VOTEU.ANY UP1, P0 ;  /* 0x0000000000ff7886 */ /* 0x000fe20000020100 */
[----:B---3--:R-:W-:-:S04]  /*2240*/  IMAD.U32 R3, R2, -0x80000000, RZ ;  /* 0x8000000002037824 */ /* 0x008fc800078e00ff */
[----:B------:R-:W-:Y:S01]  /*2250*/  @UP1 UIADD3 UR5, UPT, UPT, UR35, 0x30000, URZ ;  /* 0x0003000023051890 */ /* 0x000fe2000fffe0ff */
[----:B------:R-:W-:Y:S01]  /*2260*/  VOTEU.ANY UP1, P0 ;  /* 0x0000000000ff7886 */ /* 0x000fe20000020100 */
[----:B------:R-:W-:Y:S06]  /*2270*/  BAR.SYNC.DEFER_BLOCKING 0x0 ;  /* 0x0000000000007b1d */ /* 0x000fec0000010000 */
[----:B------:R3:W-:Y:S01]  /*2280*/  @UP0 UTMALDG.2D [UR20], [UR10] ;  /* 0x000000140a0005b4 */ /* 0x0007e20008008000 */
[----:B------:R-:W-:Y:S01]  /*2290*/  UISETP.NE.U32.AND UP0, UPT, UR9, URZ, UPT ;  /* 0x000000ff0900728c */ /* 0x000fe2000bf05070 */
[----:B------:R-:W-:Y:S06]  /*22a0*/  BAR.SYNC.DEFER_BLOCKING 0x0 ;  /* 0x0000000000007b1d */ /* 0x000fec0000010000 */
[----:B------:R3:W-:Y:S02]  /*22b0*/  @UP1 UTMALDG.2D [UR4], [UR32] ;  /* 0x00000004200015b4 */ /* 0x0007e40008008000 */
[----:B------:R-:W-:Y:S06]  /*22c0*/  BAR.SYNC.DEFER_BLOCKING 0x0 ;  /* 0x0000000000007b1d */ /* 0x000fec0000010000 */
[----:B------:R-:W4:Y:S02]  /*22d0*/  SYNCS.PHASECHK.TRANS64.TRYWAIT P0, [UR35+0x30000], R3 ;  /* 0x03000003ff0075a7 */ /* 0x000f240008001123 */
[----:B---34-:R-:W-:Y:S05]  /*22e0*/  @!P0 BRA `(.L_x_63) ;  /* 0x0000000c00808947 */ /* 0x018fea0003800000 */
.L_x_80:
        /* <DEDUP_REMOVED lines=8> */
[----:B------:R-:W-:Y:S01]  /*2370*/  UMOV UR5, URZ ;  /* 0x000000ff00057c82 */ /* 0x000fe20008000000 */
[----:B------:R-:W-:-:S02]  /*2380*/  UIADD3.X UR29, UPT, UPT, UR4, 0x40004040, URZ, UP0, !UPT ;  /* 0x40004040041d7890 */ /* 0x000fc400087fe4ff */
[----:B------:R-:W-:Y:S02]  /*2390*/  UIADD3 UR42, UP3, UPT, UR28, 0x2, URZ ;  /* 0x000000021c2a7890 */ /* 0x000fe4000ff7e0ff */
[----:B------:R-:W-:Y:S02]  /*23a0*/  UIADD3.X UR27, UPT, UPT, UR5, 0x40004040, URZ, UP1, !UPT ;  /* 0x40004040051b7890 */ /* 0x000fe40008ffe4ff */
[----:B------:R-:W-:Y:S02]  /*23b0*/  UIADD3 UR44, UP2, UPT, UR26, 0x80, URZ ;  /* 0x000000801a2c7890 */ /* 0x000fe4000ff5e0ff */
[----:B------:R-:W-:Y:S02]  /*23c0*/  UIADD3 UR46, UP6, UPT, UR28, 0x4, URZ ;  /* 0x000000041c2e7890 */ /* 0x000fe4000ffde0ff */
[----:B------:R-:W-:Y:S02]  /*23d0*/  UIADD3 UR48, UP5, UPT, UR26, 0x100, URZ ;  /* 0x000001001a307890 */ /* 0x000fe4000ffbe0ff */
[----:B------:R-:W-:-:S02]  /*23e0*/  UIADD3 UR50, UP1, UPT, UR28, 0x3fe, URZ ;  /* 0x000003fe1c327890 */ /* 0x000fc4000ff3e0ff */
[----:B------:R-:W-:Y:S02]  /*23f0*/  UIADD3 UR52, UP0, UPT, UR26, 0x180, URZ ;  /* 0x000001801a347890 */ /* 0x000fe4000ff1e0ff */
[----:B------:R-:W-:Y:S02]  /*2400*/  UIADD3.X UR43, UPT, UPT, UR29, URZ, URZ, UP3, !UPT ;  /* 0x000000ff1d2b7290 */ /* 0x000fe40009ffe4ff */
[----:B------:R-:W-:Y:S02]  /*2410*/  UIADD3 UR54, UP4, UPT, UR28, 0x400, URZ ;  /* 0x000004001c367890 */ /* 0x000fe4000ff9e0ff */
[----:B------:R-:W-:Y:S02]  /*2420*/  UIADD3 UR56, UP3, UPT, UR26, 0x200, URZ ;  /* 0x000002001a387890 */ /* 0x000fe4000ff7e0ff */
[----:B------:R-:W-:Y:S02]  /*2430*/  UIADD3.X UR45, UPT, UPT, UR27, URZ, URZ, UP2, !UPT ;  /* 0x000000ff1b2d7290 */ /* 0x000fe400097fe4ff */
[----:B------:R-:W-:-:S02]  /*2440*/  UIADD3.X UR47, UPT, UPT, UR29, URZ, URZ, UP6, !UPT ;  /* 0x000000ff1d2f7290 */ /* 0x000fc4000b7fe4ff */
[----:B------:R-:W-:Y:S02]  /*2450*/  UIADD3 UR58, UP2, UPT, UR28, 0x402, URZ ;  /* 0x000004021c3a7890 */ /* 0x000fe4000ff5e0ff */
[----:B------:R-:W-:Y:S02]  /*2460*/  UIADD3 UR60, UP6, UPT, UR26, 0x280, URZ ;  /* 0x000002801a3c7890 */ /* 0x000fe4000ffde0ff */
[----:B------:R-:W-:Y:S02]  /*2470*/  UIADD3.X UR49, UPT, UPT, UR27, URZ, URZ, UP5, !UPT ;  /* 0x000000ff1b317290 */ /* 0x000fe4000affe4ff */
[----:B------:R-:W-:Y:S02]  /*2480*/  UIADD3.X UR51, UPT, UPT, UR29, URZ, URZ, UP1, !UPT ;  /* 0x000000ff1d337290 */ /* 0x000fe40008ffe4ff */
[----:B------:R-:W-:Y:S02]  /*2490*/  UIADD3 UR4, UP5, UPT, UR28, 0x404, URZ ;  /* 0x000004041c047890 */ /* 0x000fe4000ffbe0ff */
[----:B------:R-:W-:-:S02]  /*24a0*/  UIADD3 UR30, UP1, UPT, UR26, 0x300, URZ ;  /* 0x000003001a1e7890 */ /* 0x000fc4000ff3e0ff */
[----:B------:R-:W-:Y:S02]  /*24b0*/  UIADD3.X UR53, UPT, UPT, UR27, URZ, URZ, UP0, !UPT ;  /* 0x000000ff1b357290 */ /* 0x000fe400087fe4ff */
[----:B------:R-:W-:Y:S02]  /*24c0*/  UIADD3.X UR55, UPT, UPT, UR29, URZ, URZ, UP4, !UPT ;  /* 0x000000ff1d377290 */ /* 0x000fe4000a7fe4ff */
[----:B------:R-:W-:Y:S02]  /*24d0*/  UIADD3.X UR57, UPT, UPT, UR27, URZ, URZ, UP3, !UPT ;  /* 0x000000ff1b397290 */ /* 0x000fe40009ffe4ff */
[----:B------:R-:W-:Y:S02]  /*24e0*/  UIADD3.X UR59, UPT, UPT, UR29, URZ, URZ, UP2, !UPT ;  /* 0x000000ff1d3b7290 */ /* 0x000fe400097fe4ff */
[----:B------:R-:W-:Y:S01]  /*24f0*/  UIADD3.X UR61, UPT, UPT, UR27, URZ, URZ, UP6, !UPT ;  /* 0x000000ff1b3d7290 */ /* 0x000fe2000b7fe4ff */
[----:B------:R-:W-:Y:S01]  /*2500*/  UMOV UR16, 0x0 ;  /* 0x0000000000107882 */ /* 0x000fe20000000000 */
[----:B------:R-:W-:Y:S01]  /*2510*/  UMOV UR17, 0x8110010 ;  /* 0x0811001000117882 */ /* 0x000fe20000000000 */
[----:B------:R-:W-:Y:S01]  /*2520*/  UMOV UR21, 0x40004040 ;  /* 0x4000404000157882 */ /* 0x000fe20000000000 */
[----:B------:R-:W-:Y:S01]  /*2530*/  UMOV UR25, 0x40004040 ;  /* 0x4000404000197882 */ /* 0x000fe20000000000 */
[----:B------:R-:W-:Y:S01]  /*2540*/  UIADD3.X UR5, UPT, UPT, UR29, URZ, URZ, UP5, !UPT ;  /* 0x000000ff1d057290 */ /* 0x000fe2000affe4ff */
[----:B------:R3:W-:Y:S01]  /*2550*/  UTCHMMA gdesc[UR20], gdesc[UR24], tmem[UR12], tmem[UR16], idesc[UR17], UPT ;  /* 0x00ff1018140075ea */ /* 0x0007e2000b80000c */
[----:B------:R-:W-:Y:S01]  /*2560*/  UIADD3.X UR31, UPT, UPT, UR27, URZ, URZ, UP1, !UPT ;  /* 0x000000ff1b1f7290 */ /* 0x000fe20008ffe4ff */
[----:B------:R-:W-:Y:S01]  /*2570*/  UMOV UR18, 0x0 ;  /* 0x0000000000127882 */ /* 0x000fe20000000000 */
[----:B------:R-:W-:Y:S01]  /*2580*/  UMOV UR19, 0x8110010 ;  /* 0x0811001000137882 */ /* 0x000fe20000000000 */
[----:B------:R-:W-:Y:S01]  /*2590*/  UMOV UR38, 0x0 ;  /* 0x0000000000267882 */ /* 0x000fe20000000000 */
[----:B------:R-:W-:Y:S01]  /*25a0*/  UMOV UR39, 0x8110010 ;  /* 0x0811001000277882 */ /* 0x000fe20000000000 */
        /* <DEDUP_REMOVED lines=18> */
.L_x_64:
[----:B------:R-:W-:Y:S01]  /*26d0*/  ELECT P0, URZ, PT ;  /* 0x0000000000ff782f */ /* 0x000fe20003800000 */
[----:B---3--:R-:W-:-:S03]  /*26e0*/  UIADD3 UR4, UPT, UPT, UR35, 0x30020, URZ ;  /* 0x0003002023047890 */ /* 0x008fc6000fffe0ff */
[----:B------:R-:W-:Y:S01]  /*26f0*/  ISETP.LT.U32.AND P0, PT, R68, 0x20, P0 ;  /* 0x000000204400780c */ /* 0x000fe20000701070 */
[----:B------:R-:W-:-:S12]  /*2700*/  UMOV UR5, URZ ;  /* 0x000000ff00057c82 */ /* 0x000fd80008000000 */
[----:B------:R-:W-:Y:S01]  /*2710*/  VOTEU.ANY UP0, P0 ;  /* 0x0000000000ff7886 */ /* 0x000fe20000000100 */
[----:B------:R-:W-:-:S04]  /*2720*/  VOTEU.ANY UP1, P0 ;  /* 0x0000000000ff7886 */ /* 0x000fc80000020100 */
[----:B------:R-:W-:Y:S02]  /*2730*/  @UP0 UMOV UR4, UR4 ;  /* 0x0000000400040c82 */ /* 0x000fe40008000000 */
[----:B------:R3:W-:Y:S01]  /*2740*/  @UP1 UTCBAR [UR4], URZ ;  /* 0x000000ff040013e9 */ /* 0x0007e200080000ff */
[----:B------:R-:W-:Y:S06]  /*2750*/  BAR.SYNC.DEFER_BLOCKING 0x0 ;  /* 0x0000000000007b1d */ /* 0x000fec0000010000 */
[----:B------:R-:W4:Y:S02]  /*2760*/  SYNCS.PHASECHK.TRANS64.TRYWAIT P0, [UR35+0x30020], R3 ;  /* 0x03002003ff0075a7 */ /* 0x000f240008001123 */
[----:B---34-:R-:W-:Y:S05]  /*2770*/  @!P0 BRA `(.L_x_65) ;  /* 0x0000000800688947 */ /* 0x018fea0003800000 */
.L_x_81:
[----:B------:R-:W-:Y:S02]  /*2780*/  UIADD3 UR13, UPT, UPT, UR13, 0x1, URZ ;  /* 0x000000010d0d7890 */ /* 0x000fe4000fffe0ff */
[----:B------:R-:W-:Y:S02]  /*2790*/  UIADD3 UR7, UPT, UPT, UR7, 0x80, URZ ;  /* 0x0000008007077890 */ /* 0x000fe4000fffe0ff */
[----:B------:R-:W-:-:S04]  /*27a0*/  UISETP.NE.U32.AND UP0, UPT, UR13, 0x4, UPT ;  /* 0x000000040d00788c */ /* 0x000fc8000bf05070 */
[----:B------:R-:W-:Y:S02]  /*27b0*/  USEL UR13, UR13, URZ, UP0 ;  /* 0x000000ff0d0d7287 */ /* 0x000fe40008000000 */
[----:B------:R-:W-:Y:S02]  /*27c0*/  USEL UR4, URZ, 0x1, UP0 ;  /* 0x00000001ff047887 */ /* 0x000fe40008000000 */
[----:B--2---:R-:W-:-:S04]  /*27d0*/  UISETP.GE.AND UP0, UPT, UR7, UR34, UPT ;  /* 0x000000220700728c */ /* 0x004fc8000bf06270 */
[----:B------:R-:W-:-:S05]  /*27e0*/  LOP3.LUT R2, R2, UR4, RZ, 0x3c, !PT ;  /* 0x0000000402027c12 */ /* 0x000fca000f8e3cff */
[----:B------:R-:W-:Y:S05]  /*27f0*/  BRA.U !UP0, `(.L_x_66) ;  /* 0xfffffff908407547 */ /* 0x000fea000b83ffff */
.L_x_59:
[----:B---34-:R-:W-:Y:S06]  /*2800*/  BAR.SYNC.DEFER_BLOCKING 0x0 ;  /* 0x0000000000007b1d */ /* 0x018fec0000010000 */
[----:B------:R-:W-:Y:S04]  /*2810*/  BSSY.RECONVERGENT B4, `(.L_x_67) ;  /* 0x0000004000047945 */ /* 0x000fe80003800200 */
[----:B------:R-:W-:Y:S05]  /*2820*/  @P3 BRA `(.L_x_68) ;  /* 0x0000000000083947 */ /* 0x000fea0003800000 */
[----:B------:R-:W2:Y:S02]  /*2830*/  SYNCS.CCTL.IV [UR8+0x30000] ;  /* 0x03000000ff0079b1 */ /* 0x000ea40008000008 */
[----:B--2---:R-:W2:Y:S02]  /*2840*/  SYNCS.CCTL.IV [UR8+0x30020] ;  /* 0x03002000ff0079b1 */ /* 0x004ea40008000008 */
.L_x_68:
[----:B------:R-:W-:Y:S05]  /*2850*/  BSYNC.RECONVERGENT B4 ;  /* 0x0000000000047941 */ /* 0x000fea0003800200 */
.L_x_67:
[----:B--2---:R-:W-:Y:S06]  /*2860*/  BAR.SYNC.DEFER_BLOCKING 0x0 ;  /* 0x0000000000007b1d */ /* 0x004fec0000010000 */
[----:B------:R-:W-:Y:S04]  /*2870*/  BSSY.RECONVERGENT B4, `(.L_x_69) ;  /* 0x0000004000047945 */ /* 0x000fe80003800200 */
[----:B------:R-:W-:Y:S05]  /*2880*/  @P3 BRA `(.L_x_70) ;  /* 0x0000000000083947 */ /* 0x000fea0003800000 */
[----:B------:R-:W2:Y:S02]  /*2890*/  SYNCS.CCTL.IV [UR8+0x30008] ;  /* 0x03000800ff0079b1 */ /* 0x000ea40008000008 */
[----:B--2---:R-:W2:Y:S02]  /*28a0*/  SYNCS.CCTL.IV [UR8+0x30028] ;  /* 0x03002800ff0079b1 */ /* 0x004ea40008000008 */
.L_x_70:
[----:B------:R-:W-:Y:S05]  /*28b0*/  BSYNC.RECONVERGENT B4 ;  /* 0x0000000000047941 */ /* 0x000fea0003800200 */
.L_x_69:
[----:B--2---:R-:W-:Y:S06]  /*28c0*/  BAR.SYNC.DEFER_BLOCKING 0x0 ;  /* 0x0000000000007b1d */ /* 0x004fec0000010000 */
[----:B------:R-:W-:Y:S04]  /*28d0*/  BSSY.RECONVERGENT B4, `(.L_x_71) ;  /* 0x0000004000047945 */ /* 0x000fe80003800200 */
[----:B------:R-:W-:Y:S05]  /*28e0*/  @P3 BRA `(.L_x_72) ;  /* 0x0000000000083947 */ /* 0x000fea0003800000 */
[----:B------:R-:W2:Y:S02]  /*28f0*/  SYNCS.CCTL.IV [UR8+0x30010] ;  /* 0x03001000ff0079b1 */ /* 0x000ea40008000008 */
[----:B--2---:R-:W2:Y:S02]  /*2900*/  SYNCS.CCTL.IV [UR8+0x30030] ;  /* 0x03003000ff0079b1 */ /* 0x004ea40008000008 */
.L_x_72:
[----:B------:R-:W-:Y:S05]  /*2910*/  BSYNC.RECONVERGENT B4 ;  /* 0x0000000000047941 */ /* 0x000fea0003800200 */
.L_x_71:
[----:B--2---:R-:W-:Y:S06]  /*2920*/  BAR.SYNC.DEFER_BLOCKING 0x0 ;  /* 0x0000000000007b1d */ /* 0x004fec0000010000 */
[----:B------:R-:W-:Y:S04]  /*2930*/  BSSY.RECONVERGENT B4, `(.L_x_73) ;  /* 0x0000004000047945 */ /* 0x000fe80003800200 */
[----:B------:R-:W-:Y:S05]  /*2940*/  @P3 BRA `(.L_x_74) ;  /* 0x0000000000083947 */ /* 0x000fea0003800000 */
[----:B------:R-:W2:Y:S02]  /*2950*/  SYNCS.CCTL.IV [UR8+0x30018] ;  /* 0x03001800ff0079b1 */ /* 0x000ea40008000008 */
[----:B--2---:R-:W2:Y:S02]  /*2960*/  SYNCS.CCTL.IV [UR8+0x30038] ;  /* 0x03003800ff0079b1 */ /* 0x004ea40008000008 */
.L_x_74:
[----:B------:R-:W-:Y:S05]  /*2970*/  BSYNC.RECONVERGENT B4 ;  /* 0x0000000000047941 */ /* 0x000fea0003800200 */
.L_x_73:
[----:B------:R-:W-:Y:S01]  /*2980*/  USHF.L.U32 UR9, UR9, 0x15, URZ ;  /* 0x0000001509097899 */ /* 0x000fe200080006ff */
[C---:B------:R-:W-:Y:S01]  /*2990*/  IMAD.SHL.U32 R2, R0.reuse, 0x80, RZ ;  /* 0x0000008000027824 */ /* 0x040fe200078e00ff */
[----:B------:R-:W-:Y:S01]  /*29a0*/  ELECT P0, URZ, PT ;  /* 0x0000000000ff782f */ /* 0x000fe20003800000 */
[----:B-----5:R-:W-:Y:S01]  /*29b0*/  IMAD.SHL.U32 R3, R0, 0x10, RZ ;  /* 0x0000001000037824 */ /* 0x020fe200078e00ff */
[----:B------:R-:W-:Y:S02]  /*29c0*/  ULOP3.LUT UR9, UR9, 0x600000, URZ, 0xc0, !UPT ;  /* 0x0060000009097892 */ /* 0x000fe4000f8ec0ff */
[----:B------:R-:W-:Y:S01]  /*29d0*/  LOP3.LUT R0, R2, 0x3f80, RZ, 0xc0, !PT ;  /* 0x00003f8002007812 */ /* 0x000fe200078ec0ff */
[----:B------:R-:W-:Y:S01]  /*29e0*/  UMOV UR10, UR23 ;  /* 0x00000017000a7c82 */ /* 0x000fe20008000000 */
[----:B------:R-:W-:Y:S01]  /*29f0*/  UIADD3 UR9, UPT, UPT, UR12, UR9, URZ ;  /* 0x000000090c097290 */ /* 0x000fe2000fffe0ff */
[----:B------:R-:W-:Y:S02]  /*2a00*/  ISETP.LT.U32.AND P0, PT, R68, 0x20, P0 ;  /* 0x000000204400780c */ /* 0x000fe40000701070 */
[----:B------:R-:W-:-:S04]  /*2a10*/  LOP3.LUT R0, R0, 0x70, R3, 0xf8, !PT ;  /* 0x0000007000007812 */ /* 0x000fc800078ef803 */
[C---:B------:R-:W-:Y:S02]  /*2a20*/  LOP3.LUT R2, R0.reuse, 0x10, RZ, 0x3c, !PT ;  /* 0x0000001000027812 */ /* 0x040fe400078e3cff */
[----:B------:R-:W3:Y:S01]  /*2a30*/  LDTM.x64 R4, tmem[UR9] ;  /* 0x00000009000479ee */ /* 0x000ee20008340000 */
[----:B------:R-:W-:Y:S01]  /*2a40*/  LOP3.LUT R3, R0, 0x20, RZ, 0x3c, !PT ;  /* 0x0000002000037812 */ /* 0x000fe200078e3cff */
[----:B------:R-:W-:Y:S01]  /*2a50*/  NOP ;  /* 0x0000000000007918 */ /* 0x000fe20000000000 */
[----:B------:R-:W-:Y:S02]  /*2a60*/  UMOV UR9, UR6 ;  /* 0x0000000600097c82 */ /* 0x000fe40008000000 */
[----:B---3--:R-:W-:Y:S01]  /*2a70*/  VOTEU.ANY UP1, P0 ;  /* 0x0000000000ff7886 */ /* 0x008fe20000020100 */
[----:B------:R-:W-:Y:S01]  /*2a80*/  VOTEU.ANY UP0, P0 ;  /* 0x0000000000ff7886 */ /* 0x000fe20000000100 */
[----:B------:R-:W-:Y:S02]  /*2a90*/  F2FP.F16.F32.PACK_AB R4, R5, R4 ;  /* 0x000000040504723e */ /* 0x000fe400000000ff */
[----:B------:R-:W-:-:S02]  /*2aa0*/  F2FP.F16.F32.PACK_AB R5, R7, R6 ;  /* 0x000000060705723e */ /* 0x000fc400000000ff */
[----:B------:R-:W-:Y:S02]  /*2ab0*/  F2FP.F16.F32.PACK_AB R12, R13, R12 ;  /* 0x0000000c0d0c723e */ /* 0x000fe400000000ff */
[----:B------:R-:W-:Y:S02]  /*2ac0*/  F2FP.F16.F32.PACK_AB R6, R9, R8 ;  /* 0x000000080906723e */ /* 0x000fe400000000ff */
[----:B------:R-:W-:Y:S02]  /*2ad0*/  F2FP.F16.F32.PACK_AB R7, R11, R10 ;  /* 0x0000000a0b07723e */ /* 0x000fe400000000ff */
[----:B------:R-:W-:Y:S02]  /*2ae0*/  F2FP.F16.F32.PACK_AB R13, R15, R14 ;  /* 0x0000000e0f0d723e */ /* 0x000fe400000000ff */
[----:B------:R-:W-:Y:S01]  /*2af0*/  F2FP.F16.F32.PACK_AB R20, R21, R20 ;  /* 0x000000141514723e */ /* 0x000fe200000000ff */
[----:B--2---:R2:W-:Y:S01]  /*2b00*/  STS.128 [R0+UR8], R4 ;  /* 0x0000000400007988 */ /* 0x0045e20008000c08 */
[----:B------:R-:W-:-:S02]  /*2b10*/  F2FP.F16.F32.PACK_AB R14, R17, R16 ;  /* 0x00000010110e723e */ /* 0x000fc400000000ff */
[----:B------:R-:W-:Y:S02]  /*2b20*/  F2FP.F16.F32.PACK_AB R15, R19, R18 ;  /* 0x00000012130f723e */ /* 0x000fe400000000ff */
[----:B------:R-:W-:Y:S02]  /*2b30*/  F2FP.F16.F32.PACK_AB R21, R23, R22 ;  /* 0x000000161715723e */ /* 0x000fe400000000ff */
[----:B------:R-:W-:Y:S01]  /*2b40*/  F2FP.F16.F32.PACK_AB R28, R29, R28 ;  /* 0x0000001c1d1c723e */ /* 0x000fe200000000ff */
[----:B------:R2:W-:Y:S01]  /*2b50*/  STS.128 [R2+UR8], R12 ;  /* 0x0000000c02007988 */ /* 0x0005e20008000c08 */
[----:B------:R-:W-:Y:S02]  /*2b60*/  F2FP.F16.F32.PACK_AB R22, R25, R24 ;  /* 0x000000181916723e */ /* 0x000fe400000000ff */
[----:B------:R-:W-:Y:S02]  /*2b70*/  F2FP.F16.F32.PACK_AB R23, R27, R26 ;  /* 0x0000001a1b17723e */ /* 0x000fe400000000ff */
[----:B------:R-:W-:-:S02]  /*2b80*/  F2FP.F16.F32.PACK_AB R29, R31, R30 ;  /* 0x0000001e1f1d723e */ /* 0x000fc400000000ff */
[----:B------:R-:W-:Y:S01]  /*2b90*/  F2FP.F16.F32.PACK_AB R36, R37, R36 ;  /* 0x000000242524723e */ /* 0x000fe200000000ff */
[----:B------:R2:W-:Y:S01]  /*2ba0*/  STS.128 [R3+UR8], R20 ;  /* 0x0000001403007988 */ /* 0x0005e20008000c08 */
[----:B------:R-:W-:Y:S02]  /*2bb0*/  F2FP.F16.F32.PACK_AB R30, R33, R32 ;  /* 0x00000020211e723e */ /* 0x000fe400000000ff */
[----:B------:R-:W-:Y:S02]  /*2bc0*/  F2FP.F16.F32.PACK_AB R31, R35, R34 ;  /* 0x00000022231f723e */ /* 0x000fe400000000ff */
[----:B------:R-:W-:Y:S02]  /*2bd0*/  F2FP.F16.F32.PACK_AB R37, R39, R38 ;  /* 0x000000262725723e */ /* 0x000fe400000000ff */
[----:B------:R-:W-:Y:S02]  /*2be0*/  F2FP.F16.F32.PACK_AB R44, R45, R44 ;  /* 0x0000002c2d2c723e */ /* 0x000fe400000000ff */
[----:B------:R-:W-:-:S02]  /*2bf0*/  LOP3.LUT R8, R0, 0x30, RZ, 0x3c, !PT ;  /* 0x0000003000087812 */ /* 0x000fc400078e3cff */
[----:B------:R-:W-:Y:S02]  /*2c00*/  F2FP.F16.F32.PACK_AB R38, R41, R40 ;  /* 0x000000282926723e */ /* 0x000fe400000000ff */
[----:B------:R-:W-:Y:S01]  /*2c10*/  F2FP.F16.F32.PACK_AB R39, R43, R42 ;  /* 0x0000002a2b27723e */ /* 0x000fe200000000ff */
[----:B------:R2:W-:Y:S01]  /*2c20*/  STS.128 [R8+UR8], R28 ;  /* 0x0000001c08007988 */ /* 0x0005e20008000c08 */
[----:B------:R-:W-:Y:S02]  /*2c30*/  F2FP.F16.F32.PACK_AB R45, R47, R46 ;  /* 0x0000002e2f2d723e */ /* 0x000fe400000000ff */
[----:B------:R-:W-:Y:S02]  /*2c40*/  F2FP.F16.F32.PACK_AB R52, R53, R52 ;  /* 0x000000343534723e */ /* 0x000fe400000000ff */
[----:B------:R-:W-:Y:S02]  /*2c50*/  LOP3.LUT R9, R0, 0x40, RZ, 0x3c, !PT ;  /* 0x0000004000097812 */ /* 0x000fe400078e3cff */
[----:B------:R-:W-:-:S02]  /*2c60*/  F2FP.F16.F32.PACK_AB R46, R49, R48 ;  /* 0x00000030312e723e */ /* 0x000fc400000000ff */
[----:B------:R-:W-:Y:S01]  /*2c70*/  F2FP.F16.F32.PACK_AB R47, R51, R50 ;  /* 0x00000032332f723e */ /* 0x000fe200000000ff */
[----:B------:R2:W-:Y:S01]  /*2c80*/  STS.128 [R9+UR8], R36 ;  /* 0x0000002409007988 */ /* 0x0005e20008000c08 */
[----:B------:R-:W-:Y:S02]  /*2c90*/  F2FP.F16.F32.PACK_AB R53, R55, R54 ;  /* 0x000000363735723e */ /* 0x000fe400000000ff */
[----:B------:R-:W-:Y:S02]  /*2ca0*/  F2FP.F16.F32.PACK_AB R60, R61, R60 ;  /* 0x0000003c3d3c723e */ /* 0x000fe400000000ff */
[----:B------:R-:W-:Y:S02]  /*2cb0*/  LOP3.LUT R10, R0, 0x50, RZ, 0x3c, !PT ;  /* 0x00000050000a7812 */ /* 0x000fe400078e3cff */
[----:B------:R-:W-:Y:S02]  /*2cc0*/  F2FP.F16.F32.PACK_AB R54, R57, R56 ;  /* 0x000000383936723e */ /* 0x000fe400000000ff */
[----:B------:R-:W-:Y:S01]  /*2cd0*/  F2FP.F16.F32.PACK_AB R55, R59, R58 ;  /* 0x0000003a3b37723e */ /* 0x000fe200000000ff */
[----:B------:R2:W-:Y:S01]  /*2ce0*/  STS.128 [R10+UR8], R44 ;  /* 0x0000002c0a007988 */ /* 0x0005e20008000c08 */
[----:B------:R-:W-:-:S02]  /*2cf0*/  F2FP.F16.F32.PACK_AB R61, R63, R62 ;  /* 0x0000003e3f3d723e */ /* 0x000fc400000000ff */
[C---:B------:R-:W-:Y:S02]  /*2d00*/  LOP3.LUT R11, R0.reuse, 0x60, RZ, 0x3c, !PT ;  /* 0x00000060000b7812 */ /* 0x040fe400078e3cff */
[----:B------:R-:W-:Y:S02]  /*2d10*/  F2FP.F16.F32.PACK_AB R62, R65, R64 ;  /* 0x00000040413e723e */ /* 0x000fe400000000ff */
[----:B------:R-:W-:Y:S01]  /*2d20*/  F2FP.F16.F32.PACK_AB R63, R67, R66 ;  /* 0x00000042433f723e */ /* 0x000fe200000000ff */
[----:B------:R2:W-:Y:S01]  /*2d30*/  STS.128 [R11+UR8], R52 ;  /* 0x000000340b007988 */ /* 0x0005e20008000c08 */
[----:B------:R-:W-:-:S05]  /*2d40*/  LOP3.LUT R16, R0, 0x70, RZ, 0x3c, !PT ;  /* 0x0000007000107812 */ /* 0x000fca00078e3cff */
[----:B------:R2:W-:Y:S01]  /*2d50*/  STS.128 [R16+UR8], R60 ;  /* 0x0000003c10007988 */ /* 0x0005e20008000c08 */
[----:B------:R3:W-:Y:S06]  /*2d60*/  MEMBAR.ALL.CTA ;  /* 0x0000000000007992 */ /* 0x0007ec0000008000 */
[----:B---3--:R-:W3:Y:S02]  /*2d70*/  FENCE.VIEW.ASYNC.S ;  /* 0x00000000000073c6 */ /* 0x008ee40000000000 */
[----:B---3--:R-:W-:Y:S06]  /*2d80*/  BAR.SYNC.DEFER_BLOCKING 0x0 ;  /* 0x0000000000007b1d */ /* 0x008fec0000010000 */
[----:B------:R2:W-:Y:S01]  /*2d90*/  @UP1 UTMASTG.2D [UR8], [UR14] ;  /* 0x000000080e0013b5 */ /* 0x0005e20008008000 */
[----:B------:R0:W-:Y:S01]  /*2da0*/  UTMACMDFLUSH ;  /* 0x00000000000079b7 */ /* 0x0001e20000000000 */
[----:B------:R-:W-:-:S04]  /*2db0*/  DEPBAR.LE SB0, 0x0 ;  /* 0x000080000000791a */ /* 0x000fc80000000000 */
[----:B------:R-:W-:Y:S08]  /*2dc0*/  BAR.SYNC.DEFER_BLOCKING 0x0 ;  /* 0x0000000000007b1d */ /* 0x000ff00000010000 */
[----:B------:R-:W-:Y:S06]  /*2dd0*/  BAR.SYNC.DEFER_BLOCKING 0x0 ;  /* 0x0000000000007b1d */ /* 0x000fec0000010000 */
[----:B--2---:R-:W-:Y:S05]  /*2de0*/  @P2 BRA `(.L_x_75) ;  /* 0x0000000000a02947 */ /* 0x004fea0003800000 */
[----:B------:R-:W2:Y:S01]  /*2df0*/  S2UR UR5, SR_CgaCtaId ;  /* 0x00000000000579c3 */ /* 0x000ea20000008800 */
[----:B------:R-:W-:Y:S01]  /*2e00*/  NOP ;  /* 0x0000000000007918 */ /* 0x000fe20000000000 */
[----:B------:R-:W-:Y:S01]  /*2e10*/  UMOV UR4, 0x50 ;  /* 0x0000005000047882 */ /* 0x000fe20000000000 */
[----:B------:R-:W-:Y:S02]  /*2e20*/  IMAD.U32 R0, RZ, RZ, UR12 ;  /* 0x0000000cff007e24 */ /* 0x000fe4000f8e00ff */
[----:B------:R-:W-:Y:S02]  /*2e30*/  IMAD.MOV.U32 R3, RZ, RZ, 0x3 ;  /* 0x00000003ff037424 */ /* 0x000fe400078e00ff */
[----:B------:R-:W-:Y:S01]  /*2e40*/  IMAD.MOV.U32 R7, RZ, RZ, 0x1 ;  /* 0x00000001ff077424 */ /* 0x000fe200078e00ff */
[----:B------:R-:W-:-:S04]  /*2e50*/  LOP3.LUT R0, R0, 0xffff, RZ, 0xc0, !PT ;  /* 0x0000ffff00007812 */ /* 0x000fc800078ec0ff */
[----:B------:R-:W-:-:S05]  /*2e60*/  SHF.R.U32.HI R0, RZ, 0x5, R0 ;  /* 0x00000005ff007819 */ /* 0x000fca0000011600 */
[----:B------:R-:W-:Y:S01]  /*2e70*/  VIADD R2, R0, 0x10 ;  /* 0x0000001000027836 */ /* 0x000fe20000000000 */
[----:B------:R-:W-:Y:S01]  /*2e80*/  SHF.L.U32 R0, R3, R0, RZ ;  /* 0x0000000003007219 */ /* 0x000fe200000006ff */
[----:B--2---:R-:W-:-:S03]  /*2e90*/  ULEA UR6, UR5, UR4, 0x18 ;  /* 0x0000000405067291 */ /* 0x004fc6000f8ec0ff */
[----:B------:R-:W-:-:S04]  /*2ea0*/  SHF.L.U32 R3, R7, R2, RZ ;  /* 0x0000000207037219 */ /* 0x000fc800000006ff */
[----:B------:R-:W-:Y:S02]  /*2eb0*/  LOP3.LUT R0, R3, R0, RZ, 0xfc, !PT ;  /* 0x0000000003007212 */ /* 0x000fe400078efcff */
[----:B------:R-:W2:Y:S02]  /*2ec0*/  LDS R5, [UR6] ;  /* 0x00000006ff057984 */ /* 0x000ea40008000800 */
[C---:B------:R-:W-:Y:S02]  /*2ed0*/  LOP3.LUT R2, R0.reuse, 0xffff, RZ, 0xc0, !PT ;  /* 0x0000ffff00027812 */ /* 0x040fe400078ec0ff */
[----:B--2---:R-:W-:-:S04]  /*2ee0*/  LOP3.LUT R3, R0, 0xffff, R5, 0x80, !PT ;  /* 0x0000ffff00037812 */ /* 0x004fc800078e8005 */
[----:B------:R-:W-:-:S13]  /*2ef0*/  ISETP.NE.AND P0, PT, R3, R2, PT ;  /* 0x000000020300720c */ /* 0x000fda0003f05270 */
[----:B------:R-:W-:Y:S05]  /*2f00*/  @P0 BRA `(.L_x_76) ;  /* 0x0000000000500947 */ /* 0x000fea0003800000 */
[----:B------:R-:W-:Y:S02]  /*2f10*/  SHF.R.U32.HI R5, RZ, 0x10, R5 ;  /* 0x00000010ff057819 */ /* 0x000fe40000011605 */
[----:B------:R-:W-:-:S04]  /*2f20*/  SHF.R.U32.HI R2, RZ, 0x10, R0 ;  /* 0x00000010ff027819 */ /* 0x000fc80000011600 */
[----:B------:R-:W-:-:S04]  /*2f30*/  LOP3.LUT R5, R5, R2, RZ, 0xc0, !PT ;  /* 0x0000000205057212 */ /* 0x000fc800078ec0ff */
[----:B------:R-:W-:-:S13]  /*2f40*/  ISETP.NE.AND P0, PT, R5, R2, PT ;  /* 0x000000020500720c */ /* 0x000fda0003f05270 */
[----:B------:R-:W-:Y:S05]  /*2f50*/  @P0 BRA `(.L_x_77) ;  /* 0x0000000000300947 */ /* 0x000fea0003800000 */
[----:B------:R-:W-:Y:S01]  /*2f60*/  R2UR UR4, R0 ;  /* 0x00000000000472ca */ /* 0x000fe200000e0000 */
[----:B------:R-:W-:Y:S01]  /*2f70*/  VOTEU.ANY UR5, UPT, PT ;  /* 0x0000000000057886 */ /* 0x000fe200038e0100 */
[----:B------:R-:W2:Y:S01]  /*2f80*/  S2R R0, SR_LANEID ;  /* 0x0000000000007919 */ /* 0x000ea20000000000 */
[----:B------:R-:W-:-:S10]  /*2f90*/  UFLO.U32 UR5, UR5 ;  /* 0x00000005000572bd */ /* 0x000fd400080e0000 */
[----:B------:R-:W-:-:S06]  /*2fa0*/  ULOP3.LUT UR4, URZ, UR4, URZ, 0x33, !UPT ;  /* 0x00000004ff047292 */ /* 0x000fcc000f8e33ff */
[----:B------:R-:W-:-:S04]  /*2fb0*/  IMAD.U32 R2, RZ, RZ, UR4 ;  /* 0x00000004ff027e24 */ /* 0x000fc8000f8e00ff */
[----:B------:R-:W3:Y:S02]  /*2fc0*/  REDUX UR7, R2 ;  /* 0x00000000020773c4 */ /* 0x000ee40000000000 */
[----:B------:R4:W-:Y:S01]  /*2fd0*/  UTCATOMSWS.AND URZ, UR4 ;  /* 0x0000000400ff79e3 */ /* 0x0009e20008000000 */
[----:B--2---:R-:W-:Y:S01]  /*2fe0*/  ISETP.EQ.U32.AND P0, PT, R0, UR5, PT ;  /* 0x0000000500007c0c */ /* 0x004fe2000bf02070 */
[----:B---3--:R-:W-:-:S12]  /*2ff0*/  IMAD.U32 R0, RZ, RZ, UR7 ;  /* 0x00000007ff007e24 */ /* 0x008fd8000f8e00ff */
[----:B------:R4:W-:Y:S01]  /*3000*/  @P0 ATOMS.AND RZ, [UR6], R0 ;  /* 0x00000000ffff098c */ /* 0x0009e2000a800006 */
[----:B------:R-:W-:Y:S05]  /*3010*/  BRA `(.L_x_75) ;  /* 0x0000000000147947 */ /* 0x000fea0003800000 */
.L_x_77:
[----:B------:R-:W-:-:S07]  /*3020*/  MOV R2, 0x3040 ;  /* 0x0000304000027802 */ /* 0x000fce0000000f00 */
[----:B-1----:R-:W-:Y:S05]  /*3030*/  CALL.REL.NOINC `($__internal_0_$__cuda_sm10x_tcgen05_guardrail_trap_col_being_dealloced_not_returned_by_alloc) ;  /* 0x0000000000447944 */ /* 0x002fea0003c00000 */
[----:B------:R-:W-:Y:S05]  /*3040*/  BRA `(.L_x_75) ;  /* 0x0000000000087947 */ /* 0x000fea0003800000 */
.L_x_76:
[----:B------:R-:W-:-:S07]  /*3050*/  MOV R2, 0x3070 ;  /* 0x0000307000027802 */ /* 0x000fce0000000f00 */
[----:B-1----:R-:W-:Y:S05]  /*3060*/  CALL.REL.NOINC `($__internal_2_$__cuda_sm10x_tcgen05_guardrail_trap_unallocated_columns_being_dealloced) ;  /* 0x0000000000507944 */ /* 0x002fea0003c00000 */
.L_x_75:
[----:B------:R-:W-:Y:S01]  /*3070*/  NOP ;  /* 0x0000000000007918 */ /* 0x000fe20000000000 */
[----:B----4-:R-:W-:Y:S05]  /*3080*/  EXIT ;  /* 0x000000000000794d */ /* 0x010fea0003800000 */
.L_x_60:
[----:B------:R-:W2:Y:S02]  /*3090*/  SYNCS.PHASECHK.TRANS64.TRYWAIT P0, [UR8+0x30000], RZ ;  /* 0x030000ffff0075a7 */ /* 0x000ea40008001108 */
[----:B--2---:R-:W-:Y:S05]  /*30a0*/  @!P0 BRA `(.L_x_60) ;  /* 0xfffffffc00f88947 */ /* 0x004fea000383ffff */
[----:B------:R-:W-:Y:S05]  /*30b0*/  BRA `(.L_x_78) ;  /* 0xffffffec00047947 */ /* 0x000fea000383ffff */
.L_x_62:
[----:B------:R-:W2:Y:S02]  /*30c0*/  SYNCS.PHASECHK.TRANS64.TRYWAIT P1, [UR8+0x30020], RZ ;  /* 0x030020ffff0075a7 */ /* 0x000ea40008021108 */
[----:B--2---:R-:W-:Y:S05]  /*30d0*/  @!P1 BRA `(.L_x_62) ;  /* 0xfffffffc00f89947 */ /* 0x004fea000383ffff */
[----:B------:R-:W-:Y:S05]  /*30e0*/  BRA `(.L_x_79) ;  /* 0xffffffec00f07947 */ /* 0x000fea000383ffff */
.L_x_63:
[----:B------:R-:W3:Y:S02]  /*30f0*/  SYNCS.PHASECHK.TRANS64.TRYWAIT P0, [UR35+0x30000], R3 ;  /* 0x03000003ff0075a7 */ /* 0x000ee40008001123 */
[----:B---3--:R-:W-:Y:S05]  /*3100*/  @!P0 BRA `(.L_x_63) ;  /* 0xfffffffc00f88947 */ /* 0x008fea000383ffff */
[----:B------:R-:W-:Y:S05]  /*3110*/  BRA `(.L_x_80) ;  /* 0xfffffff000747947 */ /* 0x000fea000383ffff */
.L_x_65:
[----:B------:R-:W3:Y:S02]  /*3120*/  SYNCS.PHASECHK.TRANS64.TRYWAIT P0, [UR35+0x30020], R3 ;  /* 0x03002003ff0075a7 */ /* 0x000ee40008001123 */
[----:B---3--:R-:W-:Y:S05]  /*3130*/  @!P0 BRA `(.L_x_65) ;  /* 0xfffffffc00f88947 */ /* 0x008fea000383ffff */
[----:B------:R-:W-:Y:S05]  /*3140*/  BRA `(.L_x_81) ;  /* 0xfffffff4008c7947 */ /* 0x000fea000383ffff */
        .weak           $__internal_0_$__cuda_sm10x_tcgen05_guardrail_trap_col_being_dealloced_not_returned_by_alloc
        .type           $__internal_0_$__cuda_sm10x_tcgen05_guardrail_trap_col_being_dealloced_not_returned_by_alloc,@function
        .size           $__internal_0_$__cuda_sm10x_tcgen05_guardrail_trap_col_being_dealloced_not_returned_by_alloc,($__internal_1_$__cuda_sm10x_tcgen05_guardrail_trap_phase_invalid_during_alloc - $__internal_0_$__cuda_sm10x_tcgen05_guardrail_trap_col_being_dealloced_not_returned_by_alloc)
$__internal_0_$__cuda_sm10x_tcgen05_guardrail_trap_col_being_dealloced_not_returned_by_alloc:
[----:B------:R-:W-:Y:S05]  /*3150*/  BPT.TRAP 0x1 ;  /* 0x000000040000795c */ /* 0x000fea0000300000 */
[----:B------:R-:W-:-:S04]  /*3160*/  IMAD.MOV.U32 R3, RZ, RZ, 0x0 ;  /* 0x00000000ff037424 */ /* 0x000fc800078e00ff */
[----:B------:R-:W-:Y:S05]  /*3170*/  RET.REL.NODEC R2 `(gluon_tcgen05) ;  /* 0xffffffcc02a07950 */ /* 0x000fea0003c3ffff */
        .weak           $__internal_1_$__cuda_sm10x_tcgen05_guardrail_trap_phase_invalid_during_alloc
        .type           $__internal_1_$__cuda_sm10x_tcgen05_guardrail_trap_phase_invalid_during_alloc,@function
        .size           $__internal_1_$__cuda_sm10x_tcgen05_guardrail_trap_phase_invalid_during_alloc,($__internal_2_$__cuda_sm10x_tcgen05_guardrail_trap_unallocated_columns_being_dealloced - $__internal_1_$__cuda_sm10x_tcgen05_guardrail_trap_phase_invalid_during_alloc)
$__internal_1_$__cuda_sm10x_tcgen05_guardrail_trap_phase_invalid_during_alloc:
[----:B------:R-:W-:Y:S05]  /*3180*/  BPT.TRAP 0x1 ;  /* 0x000000040000795c */ /* 0x000fea0000300000 */
[----:B------:R-:W-:-:S04]  /*3190*/  IMAD.MOV.U32 R3, RZ, RZ, 0x0 ;  /* 0x00000000ff037424 */ /* 0x000fc800078e00ff */
[----:B------:R-:W-:Y:S05]  /*31a0*/  RET.REL.NODEC R2 `(gluon_tcgen05) ;  /* 0xffffffcc02947950 */ /* 0x000fea0003c3ffff */
        .weak           $__internal_2_$__cuda_sm10x_tcgen05_guardrail_trap_unallocated_columns_being_dealloced
        .type           $__internal_2_$__cuda_sm10x_tcgen05_guardrail_trap_unallocated_columns_being_dealloced,@function
        .size           $__internal_2_$__cuda_sm10x_tcgen05_guardrail_trap_unallocated_columns_being_dealloced,(.L_x_85 - $__internal_2_$__cuda_sm10x_tcgen05_guardrail_trap_unallocated_columns_being_dealloced)
$__internal_2_$__cuda_sm10x_tcgen05_guardrail_trap_unallocated_columns_being_dealloced:
[----:B------:R-:W-:Y:S05]  /*31b0*/  BPT.TRAP 0x1 ;  /* 0x000000040000795c */ /* 0x000fea0000300000 */
[----:B------:R-:W-:-:S04]  /*31c0*/  IMAD.MOV.U32 R3, RZ, RZ, 0x0 ;  /* 0x00000000ff037424 */ /* 0x000fc800078e00ff */
[----:B------:R-:W-:Y:S05]  /*31d0*/  RET.REL.NODEC R2 `(gluon_tcgen05) ;  /* 0xffffffcc02887950 */ /* 0x000fea0003c3ffff */
.L_x_82:
[----:B------:R-:W-:-:S00]  /*31e0*/  BRA `(.L_x_82) ;  /* 0xfffffffc00fc7947 */ /* 0x000fc0000383ffff */
[----:B------:R-:W-:-:S00]  /*31f0*/  NOP ;  /* 0x0000000000007918 */ /* 0x000fc00000000000 */
        /* <DEDUP_REMOVED lines=8> */
.L_x_85:


//--------------------- .nv.shared.gluon_tcgen05  --------------------------
	.section	.nv.shared.gluon_tcgen05,"aw",@nobits
	.sectionflags	@""
	.align	16
	.zero		1024


//--------------------- .nv.shared.reserved.0     --------------------------
	.section	.nv.shared.reserved.0,"aw",@nobits
	.align	8
	.weak		__nv_reservedSMEM_offset_0_alias
	.size		__nv_reservedSMEM_offset_0_alias, 0, 64
	.other		__nv_reservedSMEM_offset_0_alias,@"STO_CUDA_RESERVED_SHARED STV_DEFAULT"
__nv_reservedSMEM_offset_0_alias:
	.zero		0
.nv.shared.reserved.0:
	.zero		64
	.weak		__nv_reservedSMEM_allocation_phase
	.type		__nv_reservedSMEM_allocation_phase,@object
	.size		__nv_reservedSMEM_allocation_phase,(.L_0 - __nv_reservedSMEM_allocation_phase)
__nv_reservedSMEM_allocation_phase:
	.zero		1
.L_0:
	.zero		7
	.weak		__nv_reservedSMEM_devtool_atexit_pc
	.type		__nv_reservedSMEM_devtool_atexit_pc,@object
	.size		__nv_reservedSMEM_devtool_atexit_pc,(__nv_reservedSMEM_allocation_mask - __nv_reservedSMEM_devtool_atexit_pc)
__nv_reservedSMEM_devtool_atexit_pc:
	.zero		8
	.weak		__nv_reservedSMEM_allocation_mask
	.type		__nv_reservedSMEM_allocation_mask,@object
	.size		__nv_reservedSMEM_allocation_mask,(.L_2 - __nv_reservedSMEM_allocation_mask)
__nv_reservedSMEM_allocation_mask:
	.zero		4
.L_2:


//--------------------- .nv.constant0.gluon_tcgen05 --------------------------
	.section	.nv.constant0.gluon_tcgen05,"a",@progbits
	.sectionflags	@""
	.align	4
.nv.constant0.gluon_tcgen05:
	.zero		976


//--------------------- SYMBOLS --------------------------

	.type		.nv.reservedSmem.offset0,@object
	.size		.nv.reservedSmem.offset0,0x4
	.type		.nv.reservedSmem.cap,@object
	.size		.nv.reservedSmem.cap,0x4
